	.target	sm_103a

	.elftype	@"ET_EXEC"


//--------------------- .note.nv.tkinfo           --------------------------
	.section	.note.nv.tkinfo,"",@"SHT_NOTE"
	.sectionflags	@"SHF_NOTE_NV_TKINFO"
	.tkinfo
        /*0018*/ 	.word	0x00000002
        /*0030*/ 	.string	""
        /*0030*/ 	.string	"ptxas"
        /*0030*/ 	.string	"Cuda compilation tools, release 13.0, V13.0.88"
        /*0030*/ 	.string	"Build cuda_13.0.r13.0/compiler.36424714_0"
        /*0030*/ 	.string	"-arch sm_103a -m 64 "



//--------------------- .note.nv.cuinfo           --------------------------
	.section	.note.nv.cuinfo,"",@"SHT_NOTE"
	.sectionflags	@"SHF_NOTE_NV_CUINFO"
        /*0018*/ 	.short	0x0002
        /*001a*/ 	.short	0x0067
        /*001c*/ 	.short	0x0082
	.zero		2


//--------------------- .nv.info                  --------------------------
	.section	.nv.info,"",@"SHT_CUDA_INFO"
	.align	4


	//----- nvinfo : EIATTR_REGCOUNT
	.align		4
        /*0000*/ 	.byte	0x04, 0x2f
        /*0002*/ 	.short	(.L_12 - .L_11)
	.align		4
.L_11:
        /*0004*/ 	.word	index@(_ZN7cutlass13device_kernelIN5flash11enable_sm90INS1_16FlashAttnFwdSm90INS1_25CollectiveMainloopFwdSm90ILi2EN4cute5tupleIJNS5_1CILi1EEES8_S8_EEENS6_IJNS7_ILi128EEENS7_ILi112EEENS7_ILi192EEEEEELi192ENS_10bfloat16_tEfNS_4arch4Sm90ELb1ELb0ELb1ELb1ELb0ELb1ELb0ELb1ELb1ELb0ELb0ELb0EEENS1_21CollectiveEpilogueFwdINS6_IJSA_SC_SB_EEES9_SE_SG_Li256ELb1ELb0ELb0ELb0EEENS1_36VarlenDynamicPersistentTileSchedulerILi128ELi112ELi256ELi32ELb0ELb0ELb1ELb1ELb1ELb1EEEEEEEEEvNT_6ParamsE)
        /*0008*/ 	.word	0x00000004


	//----- nvinfo : EIATTR_FRAME_SIZE
	.align		4
.L_12:
        /*000c*/ 	.byte	0x04, 0x11
        /*000e*/ 	.short	(.L_14 - .L_13)
	.align		4
.L_13:
        /*0010*/ 	.word	index@(_ZN7cutlass13device_kernelIN5flash11enable_sm90INS1_16FlashAttnFwdSm90INS1_25CollectiveMainloopFwdSm90ILi2EN4cute5tupleIJNS5_1CILi1EEES8_S8_EEENS6_IJNS7_ILi128EEENS7_ILi112EEENS7_ILi192EEEEEELi192ENS_10bfloat16_tEfNS_4arch4Sm90ELb1ELb0ELb1ELb1ELb0ELb1ELb0ELb1ELb1ELb0ELb0ELb0EEENS1_21CollectiveEpilogueFwdINS6_IJSA_SC_SB_EEES9_SE_SG_Li256ELb1ELb0ELb0ELb0EEENS1_36VarlenDynamicPersistentTileSchedulerILi128ELi112ELi256ELi32ELb0ELb0ELb1ELb1ELb1ELb1EEEEEEEEEvNT_6ParamsE)
        /*0014*/ 	.word	0x00000000


	//----- nvinfo : EIATTR_REGCOUNT
	.align		4
.L_14:
        /*0018*/ 	.byte	0x04, 0x2f
        /*001a*/ 	.short	(.L_16 - .L_15)
	.align		4
.L_15:
        /*001c*/ 	.word	index@(_ZN7cutlass13device_kernelIN5flash11enable_sm90INS1_16FlashAttnFwdSm90INS1_25CollectiveMainloopFwdSm90ILi2EN4cute5tupleIJNS5_1CILi1EEES8_S8_EEENS6_IJNS7_ILi128EEENS7_ILi112EEENS7_ILi192EEEEEELi192ENS_10bfloat16_tEfNS_4arch4Sm90ELb1ELb0ELb1ELb1ELb0ELb0ELb0ELb1ELb1ELb0ELb0ELb0EEENS1_21CollectiveEpilogueFwdINS6_IJSA_SC_SB_EEES9_SE_SG_Li256ELb1ELb0ELb0ELb0EEENS1_36VarlenDynamicPersistentTileSchedulerILi128ELi112ELi256ELi32ELb0ELb0ELb1ELb1ELb1ELb1EEEEEEEEEvNT_6ParamsE)
        /*0020*/ 	.word	0x00000004


	//----- nvinfo : EIATTR_FRAME_SIZE
	.align		4
.L_16:
        /*0024*/ 	.byte	0x04, 0x11
        /*0026*/ 	.short	(.L_18 - .L_17)
	.align		4
.L_17:
        /*0028*/ 	.word	index@(_ZN7cutlass13device_kernelIN5flash11enable_sm90INS1_16FlashAttnFwdSm90INS1_25CollectiveMainloopFwdSm90ILi2EN4cute5tupleIJNS5_1CILi1EEES8_S8_EEENS6_IJNS7_ILi128EEENS7_ILi112EEENS7_ILi192EEEEEELi192ENS_10bfloat16_tEfNS_4arch4Sm90ELb1ELb0ELb1ELb1ELb0ELb0ELb0ELb1ELb1ELb0ELb0ELb0EEENS1_21CollectiveEpilogueFwdINS6_IJSA_SC_SB_EEES9_SE_SG_Li256ELb1ELb0ELb0ELb0EEENS1_36VarlenDynamicPersistentTileSchedulerILi128ELi112ELi256ELi32ELb0ELb0ELb1ELb1ELb1ELb1EEEEEEEEEvNT_6ParamsE)
        /*002c*/ 	.word	0x00000000


	//----- nvinfo : EIATTR_REGCOUNT
	.align		4
.L_18:
        /*0030*/ 	.byte	0x04, 0x2f
        /*0032*/ 	.short	(.L_20 - .L_19)
	.align		4
.L_19:
        /*0034*/ 	.word	index@(_ZN7cutlass13device_kernelIN5flash11enable_sm90INS1_16FlashAttnFwdSm90INS1_25CollectiveMainloopFwdSm90ILi2EN4cute5tupleIJNS5_1CILi1EEES8_S8_EEENS6_IJNS7_ILi128EEENS7_ILi112EEENS7_ILi192EEEEEELi192ENS_10bfloat16_tEfNS_4arch4Sm90ELb1ELb0ELb1ELb0ELb0ELb0ELb0ELb1ELb1ELb0ELb0ELb0EEENS1_21CollectiveEpilogueFwdINS6_IJSA_SC_SB_EEES9_SE_SG_Li256ELb0ELb0ELb0ELb0EEENS1_30DynamicPersistentTileSchedulerILi256ELi32ELb0ELb0ELb1EEEEEEEEEvNT_6ParamsE)
        /*0038*/ 	.word	0x00000004


	//----- nvinfo : EIATTR_FRAME_SIZE
	.align		4
.L_20:
        /*003c*/ 	.byte	0x04, 0x11
        /*003e*/ 	.short	(.L_22 - .L_21)
	.align		4
.L_21:
        /*0040*/ 	.word	index@(_ZN7cutlass13device_kernelIN5flash11enable_sm90INS1_16FlashAttnFwdSm90INS1_25CollectiveMainloopFwdSm90ILi2EN4cute5tupleIJNS5_1CILi1EEES8_S8_EEENS6_IJNS7_ILi128EEENS7_ILi112EEENS7_ILi192EEEEEELi192ENS_10bfloat16_tEfNS_4arch4Sm90ELb1ELb0ELb1ELb0ELb0ELb0ELb0ELb1ELb1ELb0ELb0ELb0EEENS1_21CollectiveEpilogueFwdINS6_IJSA_SC_SB_EEES9_SE_SG_Li256ELb0ELb0ELb0ELb0EEENS1_30DynamicPersistentTileSchedulerILi256ELi32ELb0ELb0ELb1EEEEEEEEEvNT_6ParamsE)
        /*0044*/ 	.word	0x00000000


	//----- nvinfo : EIATTR_REGCOUNT
	.align		4
.L_22:
        /*0048*/ 	.byte	0x04, 0x2f
        /*004a*/ 	.short	(.L_24 - .L_23)
	.align		4
.L_23:
        /*004c*/ 	.word	index@(_ZN7cutlass13device_kernelIN5flash11enable_sm90INS1_16FlashAttnFwdSm90INS1_25CollectiveMainloopFwdSm90ILi2EN4cute5tupleIJNS5_1CILi1EEES8_S8_EEENS6_IJNS7_ILi128EEENS7_ILi96EEENS7_ILi192EEEEEELi192ENS_10bfloat16_tEfNS_4arch4Sm90ELb0ELb1ELb1ELb1ELb0ELb1ELb0ELb1ELb1ELb0ELb0ELb0EEENS1_21CollectiveEpilogueFwdINS6_IJSA_SC_SB_EEES9_SE_SG_Li256ELb1ELb0ELb0ELb0EEENS1_36VarlenDynamicPersistentTileSchedulerILi128ELi96ELi256ELi32ELb0ELb0ELb1ELb1ELb0ELb1EEEEEEEEEvNT_6ParamsE)
        /*0050*/ 	.word	0x00000004


	//----- nvinfo : EIATTR_FRAME_SIZE
	.align		4
.L_24:
        /*0054*/ 	.byte	0x04, 0x11
        /*0056*/ 	.short	(.L_26 - .L_25)
	.align		4
.L_25:
        /*0058*/ 	.word	index@(_ZN7cutlass13device_kernelIN5flash11enable_sm90INS1_16FlashAttnFwdSm90INS1_25CollectiveMainloopFwdSm90ILi2EN4cute5tupleIJNS5_1CILi1EEES8_S8_EEENS6_IJNS7_ILi128EEENS7_ILi96EEENS7_ILi192EEEEEELi192ENS_10bfloat16_tEfNS_4arch4Sm90ELb0ELb1ELb1ELb1ELb0ELb1ELb0ELb1ELb1ELb0ELb0ELb0EEENS1_21CollectiveEpilogueFwdINS6_IJSA_SC_SB_EEES9_SE_SG_Li256ELb1ELb0ELb0ELb0EEENS1_36VarlenDynamicPersistentTileSchedulerILi128ELi96ELi256ELi32ELb0ELb0ELb1ELb1ELb0ELb1EEEEEEEEEvNT_6ParamsE)
        /*005c*/ 	.word	0x00000000


	//----- nvinfo : EIATTR_REGCOUNT
	.align		4
.L_26:
        /*0060*/ 	.byte	0x04, 0x2f
        /*0062*/ 	.short	(.L_28 - .L_27)
	.align		4
.L_27:
        /*0064*/ 	.word	index@(_ZN7cutlass13device_kernelIN5flash11enable_sm90INS1_16FlashAttnFwdSm90INS1_25CollectiveMainloopFwdSm90ILi2EN4cute5tupleIJNS5_1CILi1EEES8_S8_EEENS6_IJNS7_ILi128EEENS7_ILi96EEENS7_ILi192EEEEEELi192ENS_10bfloat16_tEfNS_4arch4Sm90ELb0ELb1ELb1ELb1ELb0ELb0ELb0ELb1ELb1ELb0ELb0ELb0EEENS1_21CollectiveEpilogueFwdINS6_IJSA_SC_SB_EEES9_SE_SG_Li256ELb1ELb0ELb0ELb0EEENS1_36VarlenDynamicPersistentTileSchedulerILi128ELi96ELi256ELi32ELb0ELb0ELb1ELb1ELb0ELb1EEEEEEEEEvNT_6ParamsE)
        /*0068*/ 	.word	0x00000004


	//----- nvinfo : EIATTR_FRAME_SIZE
	.align		4
.L_28:
        /*006c*/ 	.byte	0x04, 0x11
        /*006e*/ 	.short	(.L_30 - .L_29)
	.align		4
.L_29:
        /*0070*/ 	.word	index@(_ZN7cutlass13device_kernelIN5flash11enable_sm90INS1_16FlashAttnFwdSm90INS1_25CollectiveMainloopFwdSm90ILi2EN4cute5tupleIJNS5_1CILi1EEES8_S8_EEENS6_IJNS7_ILi128EEENS7_ILi96EEENS7_ILi192EEEEEELi192ENS_10bfloat16_tEfNS_4arch4Sm90ELb0ELb1ELb1ELb1ELb0ELb0ELb0ELb1ELb1ELb0ELb0ELb0EEENS1_21CollectiveEpilogueFwdINS6_IJSA_SC_SB_EEES9_SE_SG_Li256ELb1ELb0ELb0ELb0EEENS1_36VarlenDynamicPersistentTileSchedulerILi128ELi96ELi256ELi32ELb0ELb0ELb1ELb1ELb0ELb1EEEEEEEEEvNT_6ParamsE)
        /*0074*/ 	.word	0x00000000


	//----- nvinfo : EIATTR_REGCOUNT
	.align		4
.L_30:
        /*0078*/ 	.byte	0x04, 0x2f
        /*007a*/ 	.short	(.L_32 - .L_31)
	.align		4
.L_31:
        /*007c*/ 	.word	index@(_ZN7cutlass13device_kernelIN5flash11enable_sm90INS1_16FlashAttnFwdSm90INS1_25CollectiveMainloopFwdSm90ILi2EN4cute5tupleIJNS5_1CILi1EEES8_S8_EEENS6_IJNS7_ILi128EEENS7_ILi96EEENS7_ILi192EEEEEELi192ENS_10bfloat16_tEfNS_4arch4Sm90ELb0ELb1ELb1ELb0ELb0ELb0ELb0ELb1ELb1ELb0ELb0ELb0EEENS1_21CollectiveEpilogueFwdINS6_IJSA_SC_SB_EEES9_SE_SG_Li256ELb0ELb0ELb0ELb0EEENS1_30DynamicPersistentTileSchedulerILi256ELi32ELb0ELb0ELb1EEEEEEEEEvNT_6ParamsE)
        /*0080*/ 	.word	0x00000004


	//----- nvinfo : EIATTR_FRAME_SIZE
	.align		4
.L_32:
        /*0084*/ 	.byte	0x04, 0x11
        /*0086*/ 	.short	(.L_34 - .L_33)
	.align		4
.L_33:
        /*0088*/ 	.word	index@(_ZN7cutlass13device_kernelIN5flash11enable_sm90INS1_16FlashAttnFwdSm90INS1_25CollectiveMainloopFwdSm90ILi2EN4cute5tupleIJNS5_1CILi1EEES8_S8_EEENS6_IJNS7_ILi128EEENS7_ILi96EEENS7_ILi192EEEEEELi192ENS_10bfloat16_tEfNS_4arch4Sm90ELb0ELb1ELb1ELb0ELb0ELb0ELb0ELb1ELb1ELb0ELb0ELb0EEENS1_21CollectiveEpilogueFwdINS6_IJSA_SC_SB_EEES9_SE_SG_Li256ELb0ELb0ELb0ELb0EEENS1_30DynamicPersistentTileSchedulerILi256ELi32ELb0ELb0ELb1EEEEEEEEEvNT_6ParamsE)
        /*008c*/ 	.word	0x00000000


	//----- nvinfo : EIATTR_REGCOUNT
	.align		4
.L_34:
        /*0090*/ 	.byte	0x04, 0x2f
        /*0092*/ 	.short	(.L_36 - .L_35)
	.align		4
.L_35:
        /*0094*/ 	.word	index@(_ZN7cutlass13device_kernelIN5flash11enable_sm90INS1_16FlashAttnFwdSm90INS1_25CollectiveMainloopFwdSm90ILi2EN4cute5tupleIJNS5_1CILi1EEES8_S8_EEENS6_IJNS7_ILi128EEENS7_ILi112EEENS7_ILi192EEEEEELi192ENS_10bfloat16_tEfNS_4arch4Sm90ELb0ELb0ELb1ELb1ELb0ELb1ELb0ELb1ELb1ELb0ELb0ELb0EEENS1_21CollectiveEpilogueFwdINS6_IJSA_SC_SB_EEES9_SE_SG_Li256ELb1ELb0ELb0ELb0EEENS1_36VarlenDynamicPersistentTileSchedulerILi128ELi112ELi256ELi32ELb0ELb0ELb1ELb0ELb1ELb1EEEEEEEEEvNT_6ParamsE)
        /*0098*/ 	.word	0x00000004


	//----- nvinfo : EIATTR_FRAME_SIZE
	.align		4
.L_36:
        /*009c*/ 	.byte	0x04, 0x11
        /*009e*/ 	.short	(.L_38 - .L_37)
	.align		4
.L_37:
        /*00a0*/ 	.word	index@(_ZN7cutlass13device_kernelIN5flash11enable_sm90INS1_16FlashAttnFwdSm90INS1_25CollectiveMainloopFwdSm90ILi2EN4cute5tupleIJNS5_1CILi1EEES8_S8_EEENS6_IJNS7_ILi128EEENS7_ILi112EEENS7_ILi192EEEEEELi192ENS_10bfloat16_tEfNS_4arch4Sm90ELb0ELb0ELb1ELb1ELb0ELb1ELb0ELb1ELb1ELb0ELb0ELb0EEENS1_21CollectiveEpilogueFwdINS6_IJSA_SC_SB_EEES9_SE_SG_Li256ELb1ELb0ELb0ELb0EEENS1_36VarlenDynamicPersistentTileSchedulerILi128ELi112ELi256ELi32ELb0ELb0ELb1ELb0ELb1ELb1EEEEEEEEEvNT_6ParamsE)
        /*00a4*/ 	.word	0x00000000


	//----- nvinfo : EIATTR_REGCOUNT
	.align		4
.L_38:
        /*00a8*/ 	.byte	0x04, 0x2f
        /*00aa*/ 	.short	(.L_40 - .L_39)
	.align		4
.L_39:
        /*00ac*/ 	.word	index@(_ZN7cutlass13device_kernelIN5flash11enable_sm90INS1_16FlashAttnFwdSm90INS1_25CollectiveMainloopFwdSm90ILi2EN4cute5tupleIJNS5_1CILi1EEES8_S8_EEENS6_IJNS7_ILi128EEENS7_ILi112EEENS7_ILi192EEEEEELi192ENS_10bfloat16_tEfNS_4arch4Sm90ELb0ELb0ELb1ELb1ELb0ELb0ELb0ELb1ELb1ELb0ELb0ELb0EEENS1_21CollectiveEpilogueFwdINS6_IJSA_SC_SB_EEES9_SE_SG_Li256ELb1ELb0ELb0ELb0EEENS1_36VarlenDynamicPersistentTileSchedulerILi128ELi112ELi256ELi32ELb0ELb0ELb1ELb0ELb1ELb1EEEEEEEEEvNT_6ParamsE)
        /*00b0*/ 	.word	0x00000004


	//----- nvinfo : EIATTR_FRAME_SIZE
	.align		4
.L_40:
        /*00b4*/ 	.byte	0x04, 0x11
        /*00b6*/ 	.short	(.L_42 - .L_41)
	.align		4
.L_41:
        /*00b8*/ 	.word	index@(_ZN7cutlass13device_kernelIN5flash11enable_sm90INS1_16FlashAttnFwdSm90INS1_25CollectiveMainloopFwdSm90ILi2EN4cute5tupleIJNS5_1CILi1EEES8_S8_EEENS6_IJNS7_ILi128EEENS7_ILi112EEENS7_ILi192EEEEEELi192ENS_10bfloat16_tEfNS_4arch4Sm90ELb0ELb0ELb1ELb1ELb0ELb0ELb0ELb1ELb1ELb0ELb0ELb0EEENS1_21CollectiveEpilogueFwdINS6_IJSA_SC_SB_EEES9_SE_SG_Li256ELb1ELb0ELb0ELb0EEENS1_36VarlenDynamicPersistentTileSchedulerILi128ELi112ELi256ELi32ELb0ELb0ELb1ELb0ELb1ELb1EEEEEEEEEvNT_6ParamsE)
        /*00bc*/ 	.word	0x00000000


	//----- nvinfo : EIATTR_REGCOUNT
	.align		4
.L_42:
        /*00c0*/ 	.byte	0x04, 0x2f
        /*00c2*/ 	.short	(.L_44 - .L_43)
	.align		4
.L_43:
        /*00c4*/ 	.word	index@(_ZN7cutlass13device_kernelIN5flash11enable_sm90INS1_16FlashAttnFwdSm90INS1_25CollectiveMainloopFwdSm90ILi2EN4cute5tupleIJNS5_1CILi2EEENS7_ILi1EEES9_EEENS6_IJNS7_ILi128EEENS7_ILi112EEENS7_ILi192EEEEEELi192ENS_10bfloat16_tEfNS_4arch4Sm90ELb0ELb0ELb1ELb0ELb0ELb0ELb0ELb1ELb1ELb0ELb0ELb0EEENS1_21CollectiveEpilogueFwdINS6_IJSB_SD_SC_EEESA_SF_SH_Li256ELb0ELb0ELb0ELb0EEENS1_29StaticPersistentTileSchedulerILb0EEEEEEEEEvNT_6ParamsE)
        /*00c8*/ 	.word	0x00000004


	//----- nvinfo : EIATTR_FRAME_SIZE
	.align		4
.L_44:
        /*00cc*/ 	.byte	0x04, 0x11
        /*00ce*/ 	.short	(.L_46 - .L_45)
	.align		4
.L_45:
        /*00d0*/ 	.word	index@(_ZN7cutlass13device_kernelIN5flash11enable_sm90INS1_16FlashAttnFwdSm90INS1_25CollectiveMainloopFwdSm90ILi2EN4cute5tupleIJNS5_1CILi2EEENS7_ILi1EEES9_EEENS6_IJNS7_ILi128EEENS7_ILi112EEENS7_ILi192EEEEEELi192ENS_10bfloat16_tEfNS_4arch4Sm90ELb0ELb0ELb1ELb0ELb0ELb0ELb0ELb1ELb1ELb0ELb0ELb0EEENS1_21CollectiveEpilogueFwdINS6_IJSB_SD_SC_EEESA_SF_SH_Li256ELb0ELb0ELb0ELb0EEENS1_29StaticPersistentTileSchedulerILb0EEEEEEEEEvNT_6ParamsE)
        /*00d4*/ 	.word	0x00000000


	//----- nvinfo : EIATTR_REGCOUNT
	.align		4
.L_46:
        /*00d8*/ 	.byte	0x04, 0x2f
        /*00da*/ 	.short	(.L_48 - .L_47)
	.align		4
.L_47:
        /*00dc*/ 	.word	index@(_ZN7cutlass13device_kernelIN5flash11enable_sm90INS1_16FlashAttnFwdSm90INS1_25CollectiveMainloopFwdSm90ILi2EN4cute5tupleIJNS5_1CILi1EEES8_S8_EEENS6_IJNS7_ILi128EEENS7_ILi112EEENS7_ILi192EEEEEELi192ENS_10bfloat16_tEfNS_4arch4Sm90ELb0ELb0ELb1ELb0ELb0ELb0ELb0ELb1ELb1ELb0ELb0ELb0EEENS1_21CollectiveEpilogueFwdINS6_IJSA_SC_SB_EEES9_SE_SG_Li256ELb0ELb0ELb0ELb0EEENS1_29StaticPersistentTileSchedulerILb0EEEEEEEEEvNT_6ParamsE)
        /*00e0*/ 	.word	0x00000004


	//----- nvinfo : EIATTR_FRAME_SIZE
	.align		4
.L_48:
        /*00e4*/ 	.byte	0x04, 0x11
        /*00e6*/ 	.short	(.L_50 - .L_49)
	.align		4
.L_49:
        /*00e8*/ 	.word	index@(_ZN7cutlass13device_kernelIN5flash11enable_sm90INS1_16FlashAttnFwdSm90INS1_25CollectiveMainloopFwdSm90ILi2EN4cute5tupleIJNS5_1CILi1EEES8_S8_EEENS6_IJNS7_ILi128EEENS7_ILi112EEENS7_ILi192EEEEEELi192ENS_10bfloat16_tEfNS_4arch4Sm90ELb0ELb0ELb1ELb0ELb0ELb0ELb0ELb1ELb1ELb0ELb0ELb0EEENS1_21CollectiveEpilogueFwdINS6_IJSA_SC_SB_EEES9_SE_SG_Li256ELb0ELb0ELb0ELb0EEENS1_29StaticPersistentTileSchedulerILb0EEEEEEEEEvNT_6ParamsE)
        /*00ec*/ 	.word	0x00000000


	//----- nvinfo : EIATTR_MIN_STACK_SIZE
	.align		4
.L_50:
        /*00f0*/ 	.byte	0x04, 0x12
        /*00f2*/ 	.short	(.L_52 - .L_51)
	.align		4
.L_51:
        /*00f4*/ 	.word	index@(_ZN7cutlass13device_kernelIN5flash11enable_sm90INS1_16FlashAttnFwdSm90INS1_25CollectiveMainloopFwdSm90ILi2EN4cute5tupleIJNS5_1CILi1EEES8_S8_EEENS6_IJNS7_ILi128EEENS7_ILi112EEENS7_ILi192EEEEEELi192ENS_10bfloat16_tEfNS_4arch4Sm90ELb0ELb0ELb1ELb0ELb0ELb0ELb0ELb1ELb1ELb0ELb0ELb0EEENS1_21CollectiveEpilogueFwdINS6_IJSA_SC_SB_EEES9_SE_SG_Li256ELb0ELb0ELb0ELb0EEENS1_29StaticPersistentTileSchedulerILb0EEEEEEEEEvNT_6ParamsE)
        /*00f8*/ 	.word	0x00000000


	//----- nvinfo : EIATTR_MIN_STACK_SIZE
	.align		4
.L_52:
        /*00fc*/ 	.byte	0x04, 0x12
        /*00fe*/ 	.short	(.L_54 - .L_53)
	.align		4
.L_53:
        /*0100*/ 	.word	index@(_ZN7cutlass13device_kernelIN5flash11enable_sm90INS1_16FlashAttnFwdSm90INS1_25CollectiveMainloopFwdSm90ILi2EN4cute5tupleIJNS5_1CILi2EEENS7_ILi1EEES9_EEENS6_IJNS7_ILi128EEENS7_ILi112EEENS7_ILi192EEEEEELi192ENS_10bfloat16_tEfNS_4arch4Sm90ELb0ELb0ELb1ELb0ELb0ELb0ELb0ELb1ELb1ELb0ELb0ELb0EEENS1_21CollectiveEpilogueFwdINS6_IJSB_SD_SC_EEESA_SF_SH_Li256ELb0ELb0ELb0ELb0EEENS1_29StaticPersistentTileSchedulerILb0EEEEEEEEEvNT_6ParamsE)
        /*0104*/ 	.word	0x00000000


	//----- nvinfo : EIATTR_MIN_STACK_SIZE
	.align		4
.L_54:
        /*0108*/ 	.byte	0x04, 0x12
        /*010a*/ 	.short	(.L_56 - .L_55)
	.align		4
.L_55:
        /*010c*/ 	.word	index@(_ZN7cutlass13device_kernelIN5flash11enable_sm90INS1_16FlashAttnFwdSm90INS1_25CollectiveMainloopFwdSm90ILi2EN4cute5tupleIJNS5_1CILi1EEES8_S8_EEENS6_IJNS7_ILi128EEENS7_ILi112EEENS7_ILi192EEEEEELi192ENS_10bfloat16_tEfNS_4arch4Sm90ELb0ELb0ELb1ELb1ELb0ELb0ELb0ELb1ELb1ELb0ELb0ELb0EEENS1_21CollectiveEpilogueFwdINS6_IJSA_SC_SB_EEES9_SE_SG_Li256ELb1ELb0ELb0ELb0EEENS1_36VarlenDynamicPersistentTileSchedulerILi128ELi112ELi256ELi32ELb0ELb0ELb1ELb0ELb1ELb1EEEEEEEEEvNT_6ParamsE)
        /*0110*/ 	.word	0x00000000


	//----- nvinfo : EIATTR_MIN_STACK_SIZE
	.align		4
.L_56:
        /*0114*/ 	.byte	0x04, 0x12
        /*0116*/ 	.short	(.L_58 - .L_57)
	.align		4
.L_57:
        /*0118*/ 	.word	index@(_ZN7cutlass13device_kernelIN5flash11enable_sm90INS1_16FlashAttnFwdSm90INS1_25CollectiveMainloopFwdSm90ILi2EN4cute5tupleIJNS5_1CILi1EEES8_S8_EEENS6_IJNS7_ILi128EEENS7_ILi112EEENS7_ILi192EEEEEELi192ENS_10bfloat16_tEfNS_4arch4Sm90ELb0ELb0ELb1ELb1ELb0ELb1ELb0ELb1ELb1ELb0ELb0ELb0EEENS1_21CollectiveEpilogueFwdINS6_IJSA_SC_SB_EEES9_SE_SG_Li256ELb1ELb0ELb0ELb0EEENS1_36VarlenDynamicPersistentTileSchedulerILi128ELi112ELi256ELi32ELb0ELb0ELb1ELb0ELb1ELb1EEEEEEEEEvNT_6ParamsE)
        /*011c*/ 	.word	0x00000000


	//----- nvinfo : EIATTR_MIN_STACK_SIZE
	.align		4
.L_58:
        /*0120*/ 	.byte	0x04, 0x12
        /*0122*/ 	.short	(.L_60 - .L_59)
	.align		4
.L_59:
        /*0124*/ 	.word	index@(_ZN7cutlass13device_kernelIN5flash11enable_sm90INS1_16FlashAttnFwdSm90INS1_25CollectiveMainloopFwdSm90ILi2EN4cute5tupleIJNS5_1CILi1EEES8_S8_EEENS6_IJNS7_ILi128EEENS7_ILi96EEENS7_ILi192EEEEEELi192ENS_10bfloat16_tEfNS_4arch4Sm90ELb0ELb1ELb1ELb0ELb0ELb0ELb0ELb1ELb1ELb0ELb0ELb0EEENS1_21CollectiveEpilogueFwdINS6_IJSA_SC_SB_EEES9_SE_SG_Li256ELb0ELb0ELb0ELb0EEENS1_30DynamicPersistentTileSchedulerILi256ELi32ELb0ELb0ELb1EEEEEEEEEvNT_6ParamsE)
        /*0128*/ 	.word	0x00000000


	//----- nvinfo : EIATTR_MIN_STACK_SIZE
	.align		4
.L_60:
        /*012c*/ 	.byte	0x04, 0x12
        /*012e*/ 	.short	(.L_62 - .L_61)
	.align		4
.L_61:
        /*0130*/ 	.word	index@(_ZN7cutlass13device_kernelIN5flash11enable_sm90INS1_16FlashAttnFwdSm90INS1_25CollectiveMainloopFwdSm90ILi2EN4cute5tupleIJNS5_1CILi1EEES8_S8_EEENS6_IJNS7_ILi128EEENS7_ILi96EEENS7_ILi192EEEEEELi192ENS_10bfloat16_tEfNS_4arch4Sm90ELb0ELb1ELb1ELb1ELb0ELb0ELb0ELb1ELb1ELb0ELb0ELb0EEENS1_21CollectiveEpilogueFwdINS6_IJSA_SC_SB_EEES9_SE_SG_Li256ELb1ELb0ELb0ELb0EEENS1_36VarlenDynamicPersistentTileSchedulerILi128ELi96ELi256ELi32ELb0ELb0ELb1ELb1ELb0ELb1EEEEEEEEEvNT_6ParamsE)
        /*0134*/ 	.word	0x00000000


	//----- nvinfo : EIATTR_MIN_STACK_SIZE
	.align		4
.L_62:
        /*0138*/ 	.byte	0x04, 0x12
        /*013a*/ 	.short	(.L_64 - .L_63)
	.align		4
.L_63:
        /*013c*/ 	.word	index@(_ZN7cutlass13device_kernelIN5flash11enable_sm90INS1_16FlashAttnFwdSm90INS1_25CollectiveMainloopFwdSm90ILi2EN4cute5tupleIJNS5_1CILi1EEES8_S8_EEENS6_IJNS7_ILi128EEENS7_ILi96EEENS7_ILi192EEEEEELi192ENS_10bfloat16_tEfNS_4arch4Sm90ELb0ELb1ELb1ELb1ELb0ELb1ELb0ELb1ELb1ELb0ELb0ELb0EEENS1_21CollectiveEpilogueFwdINS6_IJSA_SC_SB_EEES9_SE_SG_Li256ELb1ELb0ELb0ELb0EEENS1_36VarlenDynamicPersistentTileSchedulerILi128ELi96ELi256ELi32ELb0ELb0ELb1ELb1ELb0ELb1EEEEEEEEEvNT_6ParamsE)
        /*0140*/ 	.word	0x00000000


	//----- nvinfo : EIATTR_MIN_STACK_SIZE
	.align		4
.L_64:
        /*0144*/ 	.byte	0x04, 0x12
        /*0146*/ 	.short	(.L_66 - .L_65)
	.align		4
.L_65:
        /*0148*/ 	.word	index@(_ZN7cutlass13device_kernelIN5flash11enable_sm90INS1_16FlashAttnFwdSm90INS1_25CollectiveMainloopFwdSm90ILi2EN4cute5tupleIJNS5_1CILi1EEES8_S8_EEENS6_IJNS7_ILi128EEENS7_ILi112EEENS7_ILi192EEEEEELi192ENS_10bfloat16_tEfNS_4arch4Sm90ELb1ELb0ELb1ELb0ELb0ELb0ELb0ELb1ELb1ELb0ELb0ELb0EEENS1_21CollectiveEpilogueFwdINS6_IJSA_SC_SB_EEES9_SE_SG_Li256ELb0ELb0ELb0ELb0EEENS1_30DynamicPersistentTileSchedulerILi256ELi32ELb0ELb0ELb1EEEEEEEEEvNT_6ParamsE)
        /*014c*/ 	.word	0x00000000


	//----- nvinfo : EIATTR_MIN_STACK_SIZE
	.align		4
.L_66:
        /*0150*/ 	.byte	0x04, 0x12
        /*0152*/ 	.short	(.L_68 - .L_67)
	.align		4
.L_67:
        /*0154*/ 	.word	index@(_ZN7cutlass13device_kernelIN5flash11enable_sm90INS1_16FlashAttnFwdSm90INS1_25CollectiveMainloopFwdSm90ILi2EN4cute5tupleIJNS5_1CILi1EEES8_S8_EEENS6_IJNS7_ILi128EEENS7_ILi112EEENS7_ILi192EEEEEELi192ENS_10bfloat16_tEfNS_4arch4Sm90ELb1ELb0ELb1ELb1ELb0ELb0ELb0ELb1ELb1ELb0ELb0ELb0EEENS1_21CollectiveEpilogueFwdINS6_IJSA_SC_SB_EEES9_SE_SG_Li256ELb1ELb0ELb0ELb0EEENS1_36VarlenDynamicPersistentTileSchedulerILi128ELi112ELi256ELi32ELb0ELb0ELb1ELb1ELb1ELb1EEEEEEEEEvNT_6ParamsE)
        /*0158*/ 	.word	0x00000000


	//----- nvinfo : EIATTR_MIN_STACK_SIZE
	.align		4
.L_68:
        /*015c*/ 	.byte	0x04, 0x12
        /*015e*/ 	.short	(.L_70 - .L_69)
	.align		4
.L_69:
        /*0160*/ 	.word	index@(_ZN7cutlass13device_kernelIN5flash11enable_sm90INS1_16FlashAttnFwdSm90INS1_25CollectiveMainloopFwdSm90ILi2EN4cute5tupleIJNS5_1CILi1EEES8_S8_EEENS6_IJNS7_ILi128EEENS7_ILi112EEENS7_ILi192EEEEEELi192ENS_10bfloat16_tEfNS_4arch4Sm90ELb1ELb0ELb1ELb1ELb0ELb1ELb0ELb1ELb1ELb0ELb0ELb0EEENS1_21CollectiveEpilogueFwdINS6_IJSA_SC_SB_EEES9_SE_SG_Li256ELb1ELb0ELb0ELb0EEENS1_36VarlenDynamicPersistentTileSchedulerILi128ELi112ELi256ELi32ELb0ELb0ELb1ELb1ELb1ELb1EEEEEEEEEvNT_6ParamsE)
        /*0164*/ 	.word	0x00000000
.L_70:


//--------------------- .nv.compat                --------------------------
	.section	.nv.compat,"",@"SHT_CUDA_COMPAT_INFO"
	.align	4
        /*0000*/ 	.byte	0x02, 0x09, 0x01, 0x00, 0x02, 0x02, 0x01, 0x00, 0x02, 0x05, 0x05, 0x00, 0x03, 0x07, 0x01, 0x01
        /*0010*/ 	.byte	0x02, 0x03, 0x00, 0x00, 0x02, 0x06, 0x01, 0x00, 0x04, 0x0b, 0x08, 0x00, 0x00, 0x00, 0x00, 0x00
        /*0020*/ 	.byte	0x00, 0x00, 0x00, 0x00


//--------------------- .nv.info._ZN7cutlass13device_kernelIN5flash11enable_sm90INS1_16FlashAttnFwdSm90INS1_25CollectiveMainloopFwdSm90ILi2EN4cute5tupleIJNS5_1CILi1EEES8_S8_EEENS6_IJNS7_ILi128EEENS7_ILi112EEENS7_ILi192EEEEEELi192ENS_10bfloat16_tEfNS_4arch4Sm90ELb0ELb0ELb1ELb0ELb0ELb0ELb0ELb1ELb1ELb0ELb0ELb0EEENS1_21CollectiveEpilogueFwdINS6_IJSA_SC_SB_EEES9_SE_SG_Li256ELb0ELb0ELb0ELb0EEENS1_29StaticPersistentTileSchedulerILb0EEEEEEEEEvNT_6ParamsE --------------------------
	.section	.nv.info._ZN7cutlass13device_kernelIN5flash11enable_sm90INS1_16FlashAttnFwdSm90INS1_25CollectiveMainloopFwdSm90ILi2EN4cute5tupleIJNS5_1CILi1EEES8_S8_EEENS6_IJNS7_ILi128EEENS7_ILi112EEENS7_ILi192EEEEEELi192ENS_10bfloat16_tEfNS_4arch4Sm90ELb0ELb0ELb1ELb0ELb0ELb0ELb0ELb1ELb1ELb0ELb0ELb0EEENS1_21CollectiveEpilogueFwdINS6_IJSA_SC_SB_EEES9_SE_SG_Li256ELb0ELb0ELb0ELb0EEENS1_29StaticPersistentTileSchedulerILb0EEEEEEEEEvNT_6ParamsE,"",@"SHT_CUDA_INFO"
	.sectionflags	@""
	.align	4


	//----- nvinfo : EIATTR_CUDA_API_VERSION
	.align		4
        /*0000*/ 	.byte	0x04, 0x37
        /*0002*/ 	.short	(.L_72 - .L_71)
.L_71:
        /*0004*/ 	.word	0x00000082


	//----- nvinfo : EIATTR_KPARAM_INFO
	.align		4
.L_72:
        /*0008*/ 	.byte	0x04, 0x17
        /*000a*/ 	.short	(.L_74 - .L_73)
.L_73:
        /*000c*/ 	.word	0x00000000
        /*0010*/ 	.short	0x0000
        /*0012*/ 	.short	0x0000
        /*0014*/ 	.byte	0x00, 0xf0, 0x01, 0x2e


	//----- nvinfo : EIATTR_SPARSE_MMA_MASK
	.align		4
.L_74:
        /*0018*/ 	.byte	0x03, 0x50
        /*001a*/ 	.short	0x0000


	//----- nvinfo : EIATTR_MAXREG_COUNT
	.align		4
        /*001c*/ 	.byte	0x03, 0x1b
        /*001e*/ 	.short	0x00a8


	//----- nvinfo : EIATTR_MERCURY_ISA_VERSION
	.align		4
        /*0020*/ 	.byte	0x03, 0x5f
        /*0022*/ 	.short	0x0101


	//----- nvinfo : EIATTR_VRC_CTA_INIT_COUNT
	.align		4
        /*0024*/ 	.byte	0x02, 0x4a
	.zero		1
	.zero		1


	//----- nvinfo : EIATTR_EXIT_INSTR_OFFSETS
	.align		4
        /*0028*/ 	.byte	0x04, 0x1c
        /*002a*/ 	.short	(.L_76 - .L_75)


	//   ....[0]....
.L_75:
        /*002c*/ 	.word	0x00000010


	//----- nvinfo : EIATTR_MAX_THREADS
	.align		4
.L_76:
        /*0030*/ 	.byte	0x04, 0x05
        /*0032*/ 	.short	(.L_78 - .L_77)
.L_77:
        /*0034*/ 	.word	0x00000180
        /*0038*/ 	.word	0x00000001
        /*003c*/ 	.word	0x00000001


	//----- nvinfo : EIATTR_CBANK_PARAM_SIZE
	.align		4
.L_78:
        /*0040*/ 	.byte	0x03, 0x19
        /*0042*/ 	.short	0x0b80


	//----- nvinfo : EIATTR_PARAM_CBANK
	.align		4
        /*0044*/ 	.byte	0x04, 0x0a
        /*0046*/ 	.short	(.L_80 - .L_79)
	.align		4
.L_79:
        /*0048*/ 	.word	index@(.nv.constant0._ZN7cutlass13device_kernelIN5flash11enable_sm90INS1_16FlashAttnFwdSm90INS1_25CollectiveMainloopFwdSm90ILi2EN4cute5tupleIJNS5_1CILi1EEES8_S8_EEENS6_IJNS7_ILi128EEENS7_ILi112EEENS7_ILi192EEEEEELi192ENS_10bfloat16_tEfNS_4arch4Sm90ELb0ELb0ELb1ELb0ELb0ELb0ELb0ELb1ELb1ELb0ELb0ELb0EEENS1_21CollectiveEpilogueFwdINS6_IJSA_SC_SB_EEES9_SE_SG_Li256ELb0ELb0ELb0ELb0EEENS1_29StaticPersistentTileSchedulerILb0EEEEEEEEEvNT_6ParamsE)
        /*004c*/ 	.short	0x0380
        /*004e*/ 	.short	0x0b80


	//----- nvinfo : EIATTR_SW_WAR
	.align		4
.L_80:
        /*0050*/ 	.byte	0x04, 0x36
        /*0052*/ 	.short	(.L_82 - .L_81)
.L_81:
        /*0054*/ 	.word	0x00000008
.L_82:


//--------------------- .nv.info._ZN7cutlass13device_kernelIN5flash11enable_sm90INS1_16FlashAttnFwdSm90INS1_25CollectiveMainloopFwdSm90ILi2EN4cute5tupleIJNS5_1CILi2EEENS7_ILi1EEES9_EEENS6_IJNS7_ILi128EEENS7_ILi112EEENS7_ILi192EEEEEELi192ENS_10bfloat16_tEfNS_4arch4Sm90ELb0ELb0ELb1ELb0ELb0ELb0ELb0ELb1ELb1ELb0ELb0ELb0EEENS1_21CollectiveEpilogueFwdINS6_IJSB_SD_SC_EEESA_SF_SH_Li256ELb0ELb0ELb0ELb0EEENS1_29StaticPersistentTileSchedulerILb0EEEEEEEEEvNT_6ParamsE --------------------------
	.section	.nv.info._ZN7cutlass13device_kernelIN5flash11enable_sm90INS1_16FlashAttnFwdSm90INS1_25CollectiveMainloopFwdSm90ILi2EN4cute5tupleIJNS5_1CILi2EEENS7_ILi1EEES9_EEENS6_IJNS7_ILi128EEENS7_ILi112EEENS7_ILi192EEEEEELi192ENS_10bfloat16_tEfNS_4arch4Sm90ELb0ELb0ELb1ELb0ELb0ELb0ELb0ELb1ELb1ELb0ELb0ELb0EEENS1_21CollectiveEpilogueFwdINS6_IJSB_SD_SC_EEESA_SF_SH_Li256ELb0ELb0ELb0ELb0EEENS1_29StaticPersistentTileSchedulerILb0EEEEEEEEEvNT_6ParamsE,"",@"SHT_CUDA_INFO"
	.sectionflags	@""
	.align	4


	//----- nvinfo : EIATTR_CUDA_API_VERSION
	.align		4
        /*0000*/ 	.byte	0x04, 0x37
        /*0002*/ 	.short	(.L_84 - .L_83)
.L_83:
        /*0004*/ 	.word	0x00000082


	//----- nvinfo : EIATTR_KPARAM_INFO
	.align		4
.L_84:
        /*0008*/ 	.byte	0x04, 0x17
        /*000a*/ 	.short	(.L_86 - .L_85)
.L_85:
        /*000c*/ 	.word	0x00000000
        /*0010*/ 	.short	0x0000
        /*0012*/ 	.short	0x0000
        /*0014*/ 	.byte	0x00, 0xf0, 0x01, 0x2e


	//----- nvinfo : EIATTR_SPARSE_MMA_MASK
	.align		4
.L_86:
        /*0018*/ 	.byte	0x03, 0x50
        /*001a*/ 	.short	0x0000


	//----- nvinfo : EIATTR_MAXREG_COUNT
	.align		4
        /*001c*/ 	.byte	0x03, 0x1b
        /*001e*/ 	.short	0x00a8


	//----- nvinfo : EIATTR_MERCURY_ISA_VERSION
	.align		4
        /*0020*/ 	.byte	0x03, 0x5f
        /*0022*/ 	.short	0x0101


	//----- nvinfo : EIATTR_VRC_CTA_INIT_COUNT
	.align		4
        /*0024*/ 	.byte	0x02, 0x4a
	.zero		1
	.zero		1


	//----- nvinfo : EIATTR_EXIT_INSTR_OFFSETS
	.align		4
        /*0028*/ 	.byte	0x04, 0x1c
        /*002a*/ 	.short	(.L_88 - .L_87)


	//   ....[0]....
.L_87:
        /*002c*/ 	.word	0x00000010


	//----- nvinfo : EIATTR_MAX_THREADS
	.align		4
.L_88:
        /*0030*/ 	.byte	0x04, 0x05
        /*0032*/ 	.short	(.L_90 - .L_89)
.L_89:
        /*0034*/ 	.word	0x00000180
        /*0038*/ 	.word	0x00000001
        /*003c*/ 	.word	0x00000001


	//----- nvinfo : EIATTR_CBANK_PARAM_SIZE
	.align		4
.L_90:
        /*0040*/ 	.byte	0x03, 0x19
        /*0042*/ 	.short	0x0b80


	//----- nvinfo : EIATTR_PARAM_CBANK
	.align		4
        /*0044*/ 	.byte	0x04, 0x0a
        /*0046*/ 	.short	(.L_92 - .L_91)
	.align		4
.L_91:
        /*0048*/ 	.word	index@(.nv.constant0._ZN7cutlass13device_kernelIN5flash11enable_sm90INS1_16FlashAttnFwdSm90INS1_25CollectiveMainloopFwdSm90ILi2EN4cute5tupleIJNS5_1CILi2EEENS7_ILi1EEES9_EEENS6_IJNS7_ILi128EEENS7_ILi112EEENS7_ILi192EEEEEELi192ENS_10bfloat16_tEfNS_4arch4Sm90ELb0ELb0ELb1ELb0ELb0ELb0ELb0ELb1ELb1ELb0ELb0ELb0EEENS1_21CollectiveEpilogueFwdINS6_IJSB_SD_SC_EEESA_SF_SH_Li256ELb0ELb0ELb0ELb0EEENS1_29StaticPersistentTileSchedulerILb0EEEEEEEEEvNT_6ParamsE)
        /*004c*/ 	.short	0x0380
        /*004e*/ 	.short	0x0b80


	//----- nvinfo : EIATTR_SW_WAR
	.align		4
.L_92:
        /*0050*/ 	.byte	0x04, 0x36
        /*0052*/ 	.short	(.L_94 - .L_93)
.L_93:
        /*0054*/ 	.word	0x00000008
.L_94:


//--------------------- .nv.info._ZN7cutlass13device_kernelIN5flash11enable_sm90INS1_16FlashAttnFwdSm90INS1_25CollectiveMainloopFwdSm90ILi2EN4cute5tupleIJNS5_1CILi1EEES8_S8_EEENS6_IJNS7_ILi128EEENS7_ILi112EEENS7_ILi192EEEEEELi192ENS_10bfloat16_tEfNS_4arch4Sm90ELb0ELb0ELb1ELb1ELb0ELb0ELb0ELb1ELb1ELb0ELb0ELb0EEENS1_21CollectiveEpilogueFwdINS6_IJSA_SC_SB_EEES9_SE_SG_Li256ELb1ELb0ELb0ELb0EEENS1_36VarlenDynamicPersistentTileSchedulerILi128ELi112ELi256ELi32ELb0ELb0ELb1ELb0ELb1ELb1EEEEEEEEEvNT_6ParamsE --------------------------
	.section	.nv.info._ZN7cutlass13device_kernelIN5flash11enable_sm90INS1_16FlashAttnFwdSm90INS1_25CollectiveMainloopFwdSm90ILi2EN4cute5tupleIJNS5_1CILi1EEES8_S8_EEENS6_IJNS7_ILi128EEENS7_ILi112EEENS7_ILi192EEEEEELi192ENS_10bfloat16_tEfNS_4arch4Sm90ELb0ELb0ELb1ELb1ELb0ELb0ELb0ELb1ELb1ELb0ELb0ELb0EEENS1_21CollectiveEpilogueFwdINS6_IJSA_SC_SB_EEES9_SE_SG_Li256ELb1ELb0ELb0ELb0EEENS1_36VarlenDynamicPersistentTileSchedulerILi128ELi112ELi256ELi32ELb0ELb0ELb1ELb0ELb1ELb1EEEEEEEEEvNT_6ParamsE,"",@"SHT_CUDA_INFO"
	.sectionflags	@""
	.align	4


	//----- nvinfo : EIATTR_CUDA_API_VERSION
	.align		4
        /*0000*/ 	.byte	0x04, 0x37
        /*0002*/ 	.short	(.L_96 - .L_95)
.L_95:
        /*0004*/ 	.word	0x00000082


	//----- nvinfo : EIATTR_KPARAM_INFO
	.align		4
.L_96:
        /*0008*/ 	.byte	0x04, 0x17
        /*000a*/ 	.short	(.L_98 - .L_97)
.L_97:
        /*000c*/ 	.word	0x00000000
        /*0010*/ 	.short	0x0000
        /*0012*/ 	.short	0x0000
        /*0014*/ 	.byte	0x00, 0xf0, 0x01, 0x28


	//----- nvinfo : EIATTR_SPARSE_MMA_MASK
	.align		4
.L_98:
        /*0018*/ 	.byte	0x03, 0x50
        /*001a*/ 	.short	0x0000


	//----- nvinfo : EIATTR_MAXREG_COUNT
	.align		4
        /*001c*/ 	.byte	0x03, 0x1b
        /*001e*/ 	.short	0x00a8


	//----- nvinfo : EIATTR_MERCURY_ISA_VERSION
	.align		4
        /*0020*/ 	.byte	0x03, 0x5f
        /*0022*/ 	.short	0x0101


	//----- nvinfo : EIATTR_VRC_CTA_INIT_COUNT
	.align		4
        /*0024*/ 	.byte	0x02, 0x4a
	.zero		1
	.zero		1


	//----- nvinfo : EIATTR_EXIT_INSTR_OFFSETS
	.align		4
        /*0028*/ 	.byte	0x04, 0x1c
        /*002a*/ 	.short	(.L_100 - .L_99)


	//   ....[0]....
.L_99:
        /*002c*/ 	.word	0x00000010


	//----- nvinfo : EIATTR_MAX_THREADS
	.align		4
.L_100:
        /*0030*/ 	.byte	0x04, 0x05
        /*0032*/ 	.short	(.L_102 - .L_101)
.L_101:
        /*0034*/ 	.word	0x00000180
        /*0038*/ 	.word	0x00000001
        /*003c*/ 	.word	0x00000001


	//----- nvinfo : EIATTR_CBANK_PARAM_SIZE
	.align		4
.L_102:
        /*0040*/ 	.byte	0x03, 0x19
        /*0042*/ 	.short	0x0a00


	//----- nvinfo : EIATTR_PARAM_CBANK
	.align		4
        /*0044*/ 	.byte	0x04, 0x0a
        /*0046*/ 	.short	(.L_104 - .L_103)
	.align		4
.L_103:
        /*0048*/ 	.word	index@(.nv.constant0._ZN7cutlass13device_kernelIN5flash11enable_sm90INS1_16FlashAttnFwdSm90INS1_25CollectiveMainloopFwdSm90ILi2EN4cute5tupleIJNS5_1CILi1EEES8_S8_EEENS6_IJNS7_ILi128EEENS7_ILi112EEENS7_ILi192EEEEEELi192ENS_10bfloat16_tEfNS_4arch4Sm90ELb0ELb0ELb1ELb1ELb0ELb0ELb0ELb1ELb1ELb0ELb0ELb0EEENS1_21CollectiveEpilogueFwdINS6_IJSA_SC_SB_EEES9_SE_SG_Li256ELb1ELb0ELb0ELb0EEENS1_36VarlenDynamicPersistentTileSchedulerILi128ELi112ELi256ELi32ELb0ELb0ELb1ELb0ELb1ELb1EEEEEEEEEvNT_6ParamsE)
        /*004c*/ 	.short	0x0380
        /*004e*/ 	.short	0x0a00


	//----- nvinfo : EIATTR_SW_WAR
	.align		4
.L_104:
        /*0050*/ 	.byte	0x04, 0x36
        /*0052*/ 	.short	(.L_106 - .L_105)
.L_105:
        /*0054*/ 	.word	0x00000008
.L_106:


//--------------------- .nv.info._ZN7cutlass13device_kernelIN5flash11enable_sm90INS1_16FlashAttnFwdSm90INS1_25CollectiveMainloopFwdSm90ILi2EN4cute5tupleIJNS5_1CILi1EEES8_S8_EEENS6_IJNS7_ILi128EEENS7_ILi112EEENS7_ILi192EEEEEELi192ENS_10bfloat16_tEfNS_4arch4Sm90ELb0ELb0ELb1ELb1ELb0ELb1ELb0ELb1ELb1ELb0ELb0ELb0EEENS1_21CollectiveEpilogueFwdINS6_IJSA_SC_SB_EEES9_SE_SG_Li256ELb1ELb0ELb0ELb0EEENS1_36VarlenDynamicPersistentTileSchedulerILi128ELi112ELi256ELi32ELb0ELb0ELb1ELb0ELb1ELb1EEEEEEEEEvNT_6ParamsE --------------------------
	.section	.nv.info._ZN7cutlass13device_kernelIN5flash11enable_sm90INS1_16FlashAttnFwdSm90INS1_25CollectiveMainloopFwdSm90ILi2EN4cute5tupleIJNS5_1CILi1EEES8_S8_EEENS6_IJNS7_ILi128EEENS7_ILi112EEENS7_ILi192EEEEEELi192ENS_10bfloat16_tEfNS_4arch4Sm90ELb0ELb0ELb1ELb1ELb0ELb1ELb0ELb1ELb1ELb0ELb0ELb0EEENS1_21CollectiveEpilogueFwdINS6_IJSA_SC_SB_EEES9_SE_SG_Li256ELb1ELb0ELb0ELb0EEENS1_36VarlenDynamicPersistentTileSchedulerILi128ELi112ELi256ELi32ELb0ELb0ELb1ELb0ELb1ELb1EEEEEEEEEvNT_6ParamsE,"",@"SHT_CUDA_INFO"
	.sectionflags	@""
	.align	4


	//----- nvinfo : EIATTR_CUDA_API_VERSION
	.align		4
        /*0000*/ 	.byte	0x04, 0x37
        /*0002*/ 	.short	(.L_108 - .L_107)
.L_107:
        /*0004*/ 	.word	0x00000082


	//----- nvinfo : EIATTR_KPARAM_INFO
	.align		4
.L_108:
        /*0008*/ 	.byte	0x04, 0x17
        /*000a*/ 	.short	(.L_110 - .L_109)
.L_109:
        /*000c*/ 	.word	0x00000000
        /*0010*/ 	.short	0x0000
        /*0012*/ 	.short	0x0000
        /*0014*/ 	.byte	0x00, 0xf0, 0x01, 0x28


	//----- nvinfo : EIATTR_SPARSE_MMA_MASK
	.align		4
.L_110:
        /*0018*/ 	.byte	0x03, 0x50
        /*001a*/ 	.short	0x0000


	//----- nvinfo : EIATTR_MAXREG_COUNT
	.align		4
        /*001c*/ 	.byte	0x03, 0x1b
        /*001e*/ 	.short	0x00a8


	//----- nvinfo : EIATTR_MERCURY_ISA_VERSION
	.align		4
        /*0020*/ 	.byte	0x03, 0x5f
        /*0022*/ 	.short	0x0101


	//----- nvinfo : EIATTR_VRC_CTA_INIT_COUNT
	.align		4
        /*0024*/ 	.byte	0x02, 0x4a
	.zero		1
	.zero		1


	//----- nvinfo : EIATTR_EXIT_INSTR_OFFSETS
	.align		4
        /*0028*/ 	.byte	0x04, 0x1c
        /*002a*/ 	.short	(.L_112 - .L_111)


	//   ....[0]....
.L_111:
        /*002c*/ 	.word	0x00000010


	//----- nvinfo : EIATTR_MAX_THREADS
	.align		4
.L_112:
        /*0030*/ 	.byte	0x04, 0x05
        /*0032*/ 	.short	(.L_114 - .L_113)
.L_113:
        /*0034*/ 	.word	0x00000180
        /*0038*/ 	.word	0x00000001
        /*003c*/ 	.word	0x00000001


	//----- nvinfo : EIATTR_CBANK_PARAM_SIZE
	.align		4
.L_114:
        /*0040*/ 	.byte	0x03, 0x19
        /*0042*/ 	.short	0x0a00


	//----- nvinfo : EIATTR_PARAM_CBANK
	.align		4
        /*0044*/ 	.byte	0x04, 0x0a
        /*0046*/ 	.short	(.L_116 - .L_115)
	.align		4
.L_115:
        /*0048*/ 	.word	index@(.nv.constant0._ZN7cutlass13device_kernelIN5flash11enable_sm90INS1_16FlashAttnFwdSm90INS1_25CollectiveMainloopFwdSm90ILi2EN4cute5tupleIJNS5_1CILi1EEES8_S8_EEENS6_IJNS7_ILi128EEENS7_ILi112EEENS7_ILi192EEEEEELi192ENS_10bfloat16_tEfNS_4arch4Sm90ELb0ELb0ELb1ELb1ELb0ELb1ELb0ELb1ELb1ELb0ELb0ELb0EEENS1_21CollectiveEpilogueFwdINS6_IJSA_SC_SB_EEES9_SE_SG_Li256ELb1ELb0ELb0ELb0EEENS1_36VarlenDynamicPersistentTileSchedulerILi128ELi112ELi256ELi32ELb0ELb0ELb1ELb0ELb1ELb1EEEEEEEEEvNT_6ParamsE)
        /*004c*/ 	.short	0x0380
        /*004e*/ 	.short	0x0a00


	//----- nvinfo : EIATTR_SW_WAR
	.align		4
.L_116:
        /*0050*/ 	.byte	0x04, 0x36
        /*0052*/ 	.short	(.L_118 - .L_117)
.L_117:
        /*0054*/ 	.word	0x00000008
.L_118:


//--------------------- .nv.info._ZN7cutlass13device_kernelIN5flash11enable_sm90INS1_16FlashAttnFwdSm90INS1_25CollectiveMainloopFwdSm90ILi2EN4cute5tupleIJNS5_1CILi1EEES8_S8_EEENS6_IJNS7_ILi128EEENS7_ILi96EEENS7_ILi192EEEEEELi192ENS_10bfloat16_tEfNS_4arch4Sm90ELb0ELb1ELb1ELb0ELb0ELb0ELb0ELb1ELb1ELb0ELb0ELb0EEENS1_21CollectiveEpilogueFwdINS6_IJSA_SC_SB_EEES9_SE_SG_Li256ELb0ELb0ELb0ELb0EEENS1_30DynamicPersistentTileSchedulerILi256ELi32ELb0ELb0ELb1EEEEEEEEEvNT_6ParamsE --------------------------
	.section	.nv.info._ZN7cutlass13device_kernelIN5flash11enable_sm90INS1_16FlashAttnFwdSm90INS1_25CollectiveMainloopFwdSm90ILi2EN4cute5tupleIJNS5_1CILi1EEES8_S8_EEENS6_IJNS7_ILi128EEENS7_ILi96EEENS7_ILi192EEEEEELi192ENS_10bfloat16_tEfNS_4arch4Sm90ELb0ELb1ELb1ELb0ELb0ELb0ELb0ELb1ELb1ELb0ELb0ELb0EEENS1_21CollectiveEpilogueFwdINS6_IJSA_SC_SB_EEES9_SE_SG_Li256ELb0ELb0ELb0ELb0EEENS1_30DynamicPersistentTileSchedulerILi256ELi32ELb0ELb0ELb1EEEEEEEEEvNT_6ParamsE,"",@"SHT_CUDA_INFO"
	.sectionflags	@""
	.align	4


	//----- nvinfo : EIATTR_CUDA_API_VERSION
	.align		4
        /*0000*/ 	.byte	0x04, 0x37
        /*0002*/ 	.short	(.L_120 - .L_119)
.L_119:
        /*0004*/ 	.word	0x00000082


	//----- nvinfo : EIATTR_KPARAM_INFO
	.align		4
.L_120:
        /*0008*/ 	.byte	0x04, 0x17
        /*000a*/ 	.short	(.L_122 - .L_121)
.L_121:
        /*000c*/ 	.word	0x00000000
        /*0010*/ 	.short	0x0000
        /*0012*/ 	.short	0x0000
        /*0014*/ 	.byte	0x00, 0xf0, 0x01, 0x2e


	//----- nvinfo : EIATTR_SPARSE_MMA_MASK
	.align		4
.L_122:
        /*0018*/ 	.byte	0x03, 0x50
        /*001a*/ 	.short	0x0000


	//----- nvinfo : EIATTR_MAXREG_COUNT
	.align		4
        /*001c*/ 	.byte	0x03, 0x1b
        /*001e*/ 	.short	0x00a8


	//----- nvinfo : EIATTR_MERCURY_ISA_VERSION
	.align		4
        /*0020*/ 	.byte	0x03, 0x5f
        /*0022*/ 	.short	0x0101


	//----- nvinfo : EIATTR_VRC_CTA_INIT_COUNT
	.align		4
        /*0024*/ 	.byte	0x02, 0x4a
	.zero		1
	.zero		1


	//----- nvinfo : EIATTR_EXIT_INSTR_OFFSETS
	.align		4
        /*0028*/ 	.byte	0x04, 0x1c
        /*002a*/ 	.short	(.L_124 - .L_123)


	//   ....[0]....
.L_123:
        /*002c*/ 	.word	0x00000010


	//----- nvinfo : EIATTR_MAX_THREADS
	.align		4
.L_124:
        /*0030*/ 	.byte	0x04, 0x05
        /*0032*/ 	.short	(.L_126 - .L_125)
.L_125:
        /*0034*/ 	.word	0x00000180
        /*0038*/ 	.word	0x00000001
        /*003c*/ 	.word	0x00000001


	//----- nvinfo : EIATTR_CBANK_PARAM_SIZE
	.align		4
.L_126:
        /*0040*/ 	.byte	0x03, 0x19
        /*0042*/ 	.short	0x0b80


	//----- nvinfo : EIATTR_PARAM_CBANK
	.align		4
        /*0044*/ 	.byte	0x04, 0x0a
        /*0046*/ 	.short	(.L_128 - .L_127)
	.align		4
.L_127:
        /*0048*/ 	.word	index@(.nv.constant0._ZN7cutlass13device_kernelIN5flash11enable_sm90INS1_16FlashAttnFwdSm90INS1_25CollectiveMainloopFwdSm90ILi2EN4cute5tupleIJNS5_1CILi1EEES8_S8_EEENS6_IJNS7_ILi128EEENS7_ILi96EEENS7_ILi192EEEEEELi192ENS_10bfloat16_tEfNS_4arch4Sm90ELb0ELb1ELb1ELb0ELb0ELb0ELb0ELb1ELb1ELb0ELb0ELb0EEENS1_21CollectiveEpilogueFwdINS6_IJSA_SC_SB_EEES9_SE_SG_Li256ELb0ELb0ELb0ELb0EEENS1_30DynamicPersistentTileSchedulerILi256ELi32ELb0ELb0ELb1EEEEEEEEEvNT_6ParamsE)
        /*004c*/ 	.short	0x0380
        /*004e*/ 	.short	0x0b80


	//----- nvinfo : EIATTR_SW_WAR
	.align		4
.L_128:
        /*0050*/ 	.byte	0x04, 0x36
        /*0052*/ 	.short	(.L_130 - .L_129)
.L_129:
        /*0054*/ 	.word	0x00000008
.L_130:


//--------------------- .nv.info._ZN7cutlass13device_kernelIN5flash11enable_sm90INS1_16FlashAttnFwdSm90INS1_25CollectiveMainloopFwdSm90ILi2EN4cute5tupleIJNS5_1CILi1EEES8_S8_EEENS6_IJNS7_ILi128EEENS7_ILi96EEENS7_ILi192EEEEEELi192ENS_10bfloat16_tEfNS_4arch4Sm90ELb0ELb1ELb1ELb1ELb0ELb0ELb0ELb1ELb1ELb0ELb0ELb0EEENS1_21CollectiveEpilogueFwdINS6_IJSA_SC_SB_EEES9_SE_SG_Li256ELb1ELb0ELb0ELb0EEENS1_36VarlenDynamicPersistentTileSchedulerILi128ELi96ELi256ELi32ELb0ELb0ELb1ELb1ELb0ELb1EEEEEEEEEvNT_6ParamsE --------------------------
	.section	.nv.info._ZN7cutlass13device_kernelIN5flash11enable_sm90INS1_16FlashAttnFwdSm90INS1_25CollectiveMainloopFwdSm90ILi2EN4cute5tupleIJNS5_1CILi1EEES8_S8_EEENS6_IJNS7_ILi128EEENS7_ILi96EEENS7_ILi192EEEEEELi192ENS_10bfloat16_tEfNS_4arch4Sm90ELb0ELb1ELb1ELb1ELb0ELb0ELb0ELb1ELb1ELb0ELb0ELb0EEENS1_21CollectiveEpilogueFwdINS6_IJSA_SC_SB_EEES9_SE_SG_Li256ELb1ELb0ELb0ELb0EEENS1_36VarlenDynamicPersistentTileSchedulerILi128ELi96ELi256ELi32ELb0ELb0ELb1ELb1ELb0ELb1EEEEEEEEEvNT_6ParamsE,"",@"SHT_CUDA_INFO"
	.sectionflags	@""
	.align	4


	//----- nvinfo : EIATTR_CUDA_API_VERSION
	.align		4
        /*0000*/ 	.byte	0x04, 0x37
        /*0002*/ 	.short	(.L_132 - .L_131)
.L_131:
        /*0004*/ 	.word	0x00000082


	//----- nvinfo : EIATTR_KPARAM_INFO
	.align		4
.L_132:
        /*0008*/ 	.byte	0x04, 0x17
        /*000a*/ 	.short	(.L_134 - .L_133)
.L_133:
        /*000c*/ 	.word	0x00000000
        /*0010*/ 	.short	0x0000
        /*0012*/ 	.short	0x0000
        /*0014*/ 	.byte	0x00, 0xf0, 0x01, 0x28


	//----- nvinfo : EIATTR_SPARSE_MMA_MASK
	.align		4
.L_134:
        /*0018*/ 	.byte	0x03, 0x50
        /*001a*/ 	.short	0x0000


	//----- nvinfo : EIATTR_MAXREG_COUNT
	.align		4
        /*001c*/ 	.byte	0x03, 0x1b
        /*001e*/ 	.short	0x00a8


	//----- nvinfo : EIATTR_MERCURY_ISA_VERSION
	.align		4
        /*0020*/ 	.byte	0x03, 0x5f
        /*0022*/ 	.short	0x0101


	//----- nvinfo : EIATTR_VRC_CTA_INIT_COUNT
	.align		4
        /*0024*/ 	.byte	0x02, 0x4a
	.zero		1
	.zero		1


	//----- nvinfo : EIATTR_EXIT_INSTR_OFFSETS
	.align		4
        /*0028*/ 	.byte	0x04, 0x1c
        /*002a*/ 	.short	(.L_136 - .L_135)


	//   ....[0]....
.L_135:
        /*002c*/ 	.word	0x00000010


	//----- nvinfo : EIATTR_MAX_THREADS
	.align		4
.L_136:
        /*0030*/ 	.byte	0x04, 0x05
        /*0032*/ 	.short	(.L_138 - .L_137)
.L_137:
        /*0034*/ 	.word	0x00000180
        /*0038*/ 	.word	0x00000001
        /*003c*/ 	.word	0x00000001


	//----- nvinfo : EIATTR_CBANK_PARAM_SIZE
	.align		4
.L_138:
        /*0040*/ 	.byte	0x03, 0x19
        /*0042*/ 	.short	0x0a00


	//----- nvinfo : EIATTR_PARAM_CBANK
	.align		4
        /*0044*/ 	.byte	0x04, 0x0a
        /*0046*/ 	.short	(.L_140 - .L_139)
	.align		4
.L_139:
        /*0048*/ 	.word	index@(.nv.constant0._ZN7cutlass13device_kernelIN5flash11enable_sm90INS1_16FlashAttnFwdSm90INS1_25CollectiveMainloopFwdSm90ILi2EN4cute5tupleIJNS5_1CILi1EEES8_S8_EEENS6_IJNS7_ILi128EEENS7_ILi96EEENS7_ILi192EEEEEELi192ENS_10bfloat16_tEfNS_4arch4Sm90ELb0ELb1ELb1ELb1ELb0ELb0ELb0ELb1ELb1ELb0ELb0ELb0EEENS1_21CollectiveEpilogueFwdINS6_IJSA_SC_SB_EEES9_SE_SG_Li256ELb1ELb0ELb0ELb0EEENS1_36VarlenDynamicPersistentTileSchedulerILi128ELi96ELi256ELi32ELb0ELb0ELb1ELb1ELb0ELb1EEEEEEEEEvNT_6ParamsE)
        /*004c*/ 	.short	0x0380
        /*004e*/ 	.short	0x0a00


	//----- nvinfo : EIATTR_SW_WAR
	.align		4
.L_140:
        /*0050*/ 	.byte	0x04, 0x36
        /*0052*/ 	.short	(.L_142 - .L_141)
.L_141:
        /*0054*/ 	.word	0x00000008
.L_142:


//--------------------- .nv.info._ZN7cutlass13device_kernelIN5flash11enable_sm90INS1_16FlashAttnFwdSm90INS1_25CollectiveMainloopFwdSm90ILi2EN4cute5tupleIJNS5_1CILi1EEES8_S8_EEENS6_IJNS7_ILi128EEENS7_ILi96EEENS7_ILi192EEEEEELi192ENS_10bfloat16_tEfNS_4arch4Sm90ELb0ELb1ELb1ELb1ELb0ELb1ELb0ELb1ELb1ELb0ELb0ELb0EEENS1_21CollectiveEpilogueFwdINS6_IJSA_SC_SB_EEES9_SE_SG_Li256ELb1ELb0ELb0ELb0EEENS1_36VarlenDynamicPersistentTileSchedulerILi128ELi96ELi256ELi32ELb0ELb0ELb1ELb1ELb0ELb1EEEEEEEEEvNT_6ParamsE --------------------------
	.section	.nv.info._ZN7cutlass13device_kernelIN5flash11enable_sm90INS1_16FlashAttnFwdSm90INS1_25CollectiveMainloopFwdSm90ILi2EN4cute5tupleIJNS5_1CILi1EEES8_S8_EEENS6_IJNS7_ILi128EEENS7_ILi96EEENS7_ILi192EEEEEELi192ENS_10bfloat16_tEfNS_4arch4Sm90ELb0ELb1ELb1ELb1ELb0ELb1ELb0ELb1ELb1ELb0ELb0ELb0EEENS1_21CollectiveEpilogueFwdINS6_IJSA_SC_SB_EEES9_SE_SG_Li256ELb1ELb0ELb0ELb0EEENS1_36VarlenDynamicPersistentTileSchedulerILi128ELi96ELi256ELi32ELb0ELb0ELb1ELb1ELb0ELb1EEEEEEEEEvNT_6ParamsE,"",@"SHT_CUDA_INFO"
	.sectionflags	@""
	.align	4


	//----- nvinfo : EIATTR_CUDA_API_VERSION
	.align		4
        /*0000*/ 	.byte	0x04, 0x37
        /*0002*/ 	.short	(.L_144 - .L_143)
.L_143:
        /*0004*/ 	.word	0x00000082


	//----- nvinfo : EIATTR_KPARAM_INFO
	.align		4
.L_144:
        /*0008*/ 	.byte	0x04, 0x17
        /*000a*/ 	.short	(.L_146 - .L_145)
.L_145:
        /*000c*/ 	.word	0x00000000
        /*0010*/ 	.short	0x0000
        /*0012*/ 	.short	0x0000
        /*0014*/ 	.byte	0x00, 0xf0, 0x01, 0x28


	//----- nvinfo : EIATTR_SPARSE_MMA_MASK
	.align		4
.L_146:
        /*0018*/ 	.byte	0x03, 0x50
        /*001a*/ 	.short	0x0000


	//----- nvinfo : EIATTR_MAXREG_COUNT
	.align		4
        /*001c*/ 	.byte	0x03, 0x1b
        /*001e*/ 	.short	0x00a8


	//----- nvinfo : EIATTR_MERCURY_ISA_VERSION
	.align		4
        /*0020*/ 	.byte	0x03, 0x5f
        /*0022*/ 	.short	0x0101


	//----- nvinfo : EIATTR_VRC_CTA_INIT_COUNT
	.align		4
        /*0024*/ 	.byte	0x02, 0x4a
	.zero		1
	.zero		1


	//----- nvinfo : EIATTR_EXIT_INSTR_OFFSETS
	.align		4
        /*0028*/ 	.byte	0x04, 0x1c
        /*002a*/ 	.short	(.L_148 - .L_147)


	//   ....[0]....
.L_147:
        /*002c*/ 	.word	0x00000010


	//----- nvinfo : EIATTR_MAX_THREADS
	.align		4
.L_148:
        /*0030*/ 	.byte	0x04, 0x05
        /*0032*/ 	.short	(.L_150 - .L_149)
.L_149:
        /*0034*/ 	.word	0x00000180
        /*0038*/ 	.word	0x00000001
        /*003c*/ 	.word	0x00000001


	//----- nvinfo : EIATTR_CBANK_PARAM_SIZE
	.align		4
.L_150:
        /*0040*/ 	.byte	0x03, 0x19
        /*0042*/ 	.short	0x0a00


	//----- nvinfo : EIATTR_PARAM_CBANK
	.align		4
        /*0044*/ 	.byte	0x04, 0x0a
        /*0046*/ 	.short	(.L_152 - .L_151)
	.align		4
.L_151:
        /*0048*/ 	.word	index@(.nv.constant0._ZN7cutlass13device_kernelIN5flash11enable_sm90INS1_16FlashAttnFwdSm90INS1_25CollectiveMainloopFwdSm90ILi2EN4cute5tupleIJNS5_1CILi1EEES8_S8_EEENS6_IJNS7_ILi128EEENS7_ILi96EEENS7_ILi192EEEEEELi192ENS_10bfloat16_tEfNS_4arch4Sm90ELb0ELb1ELb1ELb1ELb0ELb1ELb0ELb1ELb1ELb0ELb0ELb0EEENS1_21CollectiveEpilogueFwdINS6_IJSA_SC_SB_EEES9_SE_SG_Li256ELb1ELb0ELb0ELb0EEENS1_36VarlenDynamicPersistentTileSchedulerILi128ELi96ELi256ELi32ELb0ELb0ELb1ELb1ELb0ELb1EEEEEEEEEvNT_6ParamsE)
        /*004c*/ 	.short	0x0380
        /*004e*/ 	.short	0x0a00


	//----- nvinfo : EIATTR_SW_WAR
	.align		4
.L_152:
        /*0050*/ 	.byte	0x04, 0x36
        /*0052*/ 	.short	(.L_154 - .L_153)
.L_153:
        /*0054*/ 	.word	0x00000008
.L_154:


//--------------------- .nv.info._ZN7cutlass13device_kernelIN5flash11enable_sm90INS1_16FlashAttnFwdSm90INS1_25CollectiveMainloopFwdSm90ILi2EN4cute5tupleIJNS5_1CILi1EEES8_S8_EEENS6_IJNS7_ILi128EEENS7_ILi112EEENS7_ILi192EEEEEELi192ENS_10bfloat16_tEfNS_4arch4Sm90ELb1ELb0ELb1ELb0ELb0ELb0ELb0ELb1ELb1ELb0ELb0ELb0EEENS1_21CollectiveEpilogueFwdINS6_IJSA_SC_SB_EEES9_SE_SG_Li256ELb0ELb0ELb0ELb0EEENS1_30DynamicPersistentTileSchedulerILi256ELi32ELb0ELb0ELb1EEEEEEEEEvNT_6ParamsE --------------------------
	.section	.nv.info._ZN7cutlass13device_kernelIN5flash11enable_sm90INS1_16FlashAttnFwdSm90INS1_25CollectiveMainloopFwdSm90ILi2EN4cute5tupleIJNS5_1CILi1EEES8_S8_EEENS6_IJNS7_ILi128EEENS7_ILi112EEENS7_ILi192EEEEEELi192ENS_10bfloat16_tEfNS_4arch4Sm90ELb1ELb0ELb1ELb0ELb0ELb0ELb0ELb1ELb1ELb0ELb0ELb0EEENS1_21CollectiveEpilogueFwdINS6_IJSA_SC_SB_EEES9_SE_SG_Li256ELb0ELb0ELb0ELb0EEENS1_30DynamicPersistentTileSchedulerILi256ELi32ELb0ELb0ELb1EEEEEEEEEvNT_6ParamsE,"",@"SHT_CUDA_INFO"
	.sectionflags	@""
	.align	4


	//----- nvinfo : EIATTR_CUDA_API_VERSION
	.align		4
        /*0000*/ 	.byte	0x04, 0x37
        /*0002*/ 	.short	(.L_156 - .L_155)
.L_155:
        /*0004*/ 	.word	0x00000082


	//----- nvinfo : EIATTR_KPARAM_INFO
	.align		4
.L_156:
        /*0008*/ 	.byte	0x04, 0x17
        /*000a*/ 	.short	(.L_158 - .L_157)
.L_157:
        /*000c*/ 	.word	0x00000000
        /*0010*/ 	.short	0x0000
        /*0012*/ 	.short	0x0000
        /*0014*/ 	.byte	0x00, 0xf0, 0x01, 0x2e


	//----- nvinfo : EIATTR_SPARSE_MMA_MASK
	.align		4
.L_158:
        /*0018*/ 	.byte	0x03, 0x50
        /*001a*/ 	.short	0x0000


	//----- nvinfo : EIATTR_MAXREG_COUNT
	.align		4
        /*001c*/ 	.byte	0x03, 0x1b
        /*001e*/ 	.short	0x00a8


	//----- nvinfo : EIATTR_MERCURY_ISA_VERSION
	.align		4
        /*0020*/ 	.byte	0x03, 0x5f
        /*0022*/ 	.short	0x0101


	//----- nvinfo : EIATTR_VRC_CTA_INIT_COUNT
	.align		4
        /*0024*/ 	.byte	0x02, 0x4a
	.zero		1
	.zero		1


	//----- nvinfo : EIATTR_EXIT_INSTR_OFFSETS
	.align		4
        /*0028*/ 	.byte	0x04, 0x1c
        /*002a*/ 	.short	(.L_160 - .L_159)


	//   ....[0]....
.L_159:
        /*002c*/ 	.word	0x00000010


	//----- nvinfo : EIATTR_MAX_THREADS
	.align		4
.L_160:
        /*0030*/ 	.byte	0x04, 0x05
        /*0032*/ 	.short	(.L_162 - .L_161)
.L_161:
        /*0034*/ 	.word	0x00000180
        /*0038*/ 	.word	0x00000001
        /*003c*/ 	.word	0x00000001


	//----- nvinfo : EIATTR_CBANK_PARAM_SIZE
	.align		4
.L_162:
        /*0040*/ 	.byte	0x03, 0x19
        /*0042*/ 	.short	0x0b80


	//----- nvinfo : EIATTR_PARAM_CBANK
	.align		4
        /*0044*/ 	.byte	0x04, 0x0a
        /*0046*/ 	.short	(.L_164 - .L_163)
	.align		4
.L_163:
        /*0048*/ 	.word	index@(.nv.constant0._ZN7cutlass13device_kernelIN5flash11enable_sm90INS1_16FlashAttnFwdSm90INS1_25CollectiveMainloopFwdSm90ILi2EN4cute5tupleIJNS5_1CILi1EEES8_S8_EEENS6_IJNS7_ILi128EEENS7_ILi112EEENS7_ILi192EEEEEELi192ENS_10bfloat16_tEfNS_4arch4Sm90ELb1ELb0ELb1ELb0ELb0ELb0ELb0ELb1ELb1ELb0ELb0ELb0EEENS1_21CollectiveEpilogueFwdINS6_IJSA_SC_SB_EEES9_SE_SG_Li256ELb0ELb0ELb0ELb0EEENS1_30DynamicPersistentTileSchedulerILi256ELi32ELb0ELb0ELb1EEEEEEEEEvNT_6ParamsE)
        /*004c*/ 	.short	0x0380
        /*004e*/ 	.short	0x0b80


	//----- nvinfo : EIATTR_SW_WAR
	.align		4
.L_164:
        /*0050*/ 	.byte	0x04, 0x36
        /*0052*/ 	.short	(.L_166 - .L_165)
.L_165:
        /*0054*/ 	.word	0x00000008
.L_166:


//--------------------- .nv.info._ZN7cutlass13device_kernelIN5flash11enable_sm90INS1_16FlashAttnFwdSm90INS1_25CollectiveMainloopFwdSm90ILi2EN4cute5tupleIJNS5_1CILi1EEES8_S8_EEENS6_IJNS7_ILi128EEENS7_ILi112EEENS7_ILi192EEEEEELi192ENS_10bfloat16_tEfNS_4arch4Sm90ELb1ELb0ELb1ELb1ELb0ELb0ELb0ELb1ELb1ELb0ELb0ELb0EEENS1_21CollectiveEpilogueFwdINS6_IJSA_SC_SB_EEES9_SE_SG_Li256ELb1ELb0ELb0ELb0EEENS1_36VarlenDynamicPersistentTileSchedulerILi128ELi112ELi256ELi32ELb0ELb0ELb1ELb1ELb1ELb1EEEEEEEEEvNT_6ParamsE --------------------------
	.section	.nv.info._ZN7cutlass13device_kernelIN5flash11enable_sm90INS1_16FlashAttnFwdSm90INS1_25CollectiveMainloopFwdSm90ILi2EN4cute5tupleIJNS5_1CILi1EEES8_S8_EEENS6_IJNS7_ILi128EEENS7_ILi112EEENS7_ILi192EEEEEELi192ENS_10bfloat16_tEfNS_4arch4Sm90ELb1ELb0ELb1ELb1ELb0ELb0ELb0ELb1ELb1ELb0ELb0ELb0EEENS1_21CollectiveEpilogueFwdINS6_IJSA_SC_SB_EEES9_SE_SG_Li256ELb1ELb0ELb0ELb0EEENS1_36VarlenDynamicPersistentTileSchedulerILi128ELi112ELi256ELi32ELb0ELb0ELb1ELb1ELb1ELb1EEEEEEEEEvNT_6ParamsE,"",@"SHT_CUDA_INFO"
	.sectionflags	@""
	.align	4


	//----- nvinfo : EIATTR_CUDA_API_VERSION
	.align		4
        /*0000*/ 	.byte	0x04, 0x37
        /*0002*/ 	.short	(.L_168 - .L_167)
.L_167:
        /*0004*/ 	.word	0x00000082


	//----- nvinfo : EIATTR_KPARAM_INFO
	.align		4
.L_168:
        /*0008*/ 	.byte	0x04, 0x17
        /*000a*/ 	.short	(.L_170 - .L_169)
.L_169:
        /*000c*/ 	.word	0x00000000
        /*0010*/ 	.short	0x0000
        /*0012*/ 	.short	0x0000
        /*0014*/ 	.byte	0x00, 0xf0, 0x01, 0x28


	//----- nvinfo : EIATTR_SPARSE_MMA_MASK
	.align		4
.L_170:
        /*0018*/ 	.byte	0x03, 0x50
        /*001a*/ 	.short	0x0000


	//----- nvinfo : EIATTR_MAXREG_COUNT
	.align		4
        /*001c*/ 	.byte	0x03, 0x1b
        /*001e*/ 	.short	0x00a8


	//----- nvinfo : EIATTR_MERCURY_ISA_VERSION
	.align		4
        /*0020*/ 	.byte	0x03, 0x5f
        /*0022*/ 	.short	0x0101


	//----- nvinfo : EIATTR_VRC_CTA_INIT_COUNT
	.align		4
        /*0024*/ 	.byte	0x02, 0x4a
	.zero		1
	.zero		1


	//----- nvinfo : EIATTR_EXIT_INSTR_OFFSETS
	.align		4
        /*0028*/ 	.byte	0x04, 0x1c
        /*002a*/ 	.short	(.L_172 - .L_171)


	//   ....[0]....
.L_171:
        /*002c*/ 	.word	0x00000010


	//----- nvinfo : EIATTR_MAX_THREADS
	.align		4
.L_172:
        /*0030*/ 	.byte	0x04, 0x05
        /*0032*/ 	.short	(.L_174 - .L_173)
.L_173:
        /*0034*/ 	.word	0x00000180
        /*0038*/ 	.word	0x00000001
        /*003c*/ 	.word	0x00000001


	//----- nvinfo : EIATTR_CBANK_PARAM_SIZE
	.align		4
.L_174:
        /*0040*/ 	.byte	0x03, 0x19
        /*0042*/ 	.short	0x0a00


	//----- nvinfo : EIATTR_PARAM_CBANK
	.align		4
        /*0044*/ 	.byte	0x04, 0x0a
        /*0046*/ 	.short	(.L_176 - .L_175)
	.align		4
.L_175:
        /*0048*/ 	.word	index@(.nv.constant0._ZN7cutlass13device_kernelIN5flash11enable_sm90INS1_16FlashAttnFwdSm90INS1_25CollectiveMainloopFwdSm90ILi2EN4cute5tupleIJNS5_1CILi1EEES8_S8_EEENS6_IJNS7_ILi128EEENS7_ILi112EEENS7_ILi192EEEEEELi192ENS_10bfloat16_tEfNS_4arch4Sm90ELb1ELb0ELb1ELb1ELb0ELb0ELb0ELb1ELb1ELb0ELb0ELb0EEENS1_21CollectiveEpilogueFwdINS6_IJSA_SC_SB_EEES9_SE_SG_Li256ELb1ELb0ELb0ELb0EEENS1_36VarlenDynamicPersistentTileSchedulerILi128ELi112ELi256ELi32ELb0ELb0ELb1ELb1ELb1ELb1EEEEEEEEEvNT_6ParamsE)
        /*004c*/ 	.short	0x0380
        /*004e*/ 	.short	0x0a00


	//----- nvinfo : EIATTR_SW_WAR
	.align		4
.L_176:
        /*0050*/ 	.byte	0x04, 0x36
        /*0052*/ 	.short	(.L_178 - .L_177)
.L_177:
        /*0054*/ 	.word	0x00000008
.L_178:


//--------------------- .nv.info._ZN7cutlass13device_kernelIN5flash11enable_sm90INS1_16FlashAttnFwdSm90INS1_25CollectiveMainloopFwdSm90ILi2EN4cute5tupleIJNS5_1CILi1EEES8_S8_EEENS6_IJNS7_ILi128EEENS7_ILi112EEENS7_ILi192EEEEEELi192ENS_10bfloat16_tEfNS_4arch4Sm90ELb1ELb0ELb1ELb1ELb0ELb1ELb0ELb1ELb1ELb0ELb0ELb0EEENS1_21CollectiveEpilogueFwdINS6_IJSA_SC_SB_EEES9_SE_SG_Li256ELb1ELb0ELb0ELb0EEENS1_36VarlenDynamicPersistentTileSchedulerILi128ELi112ELi256ELi32ELb0ELb0ELb1ELb1ELb1ELb1EEEEEEEEEvNT_6ParamsE --------------------------
	.section	.nv.info._ZN7cutlass13device_kernelIN5flash11enable_sm90INS1_16FlashAttnFwdSm90INS1_25CollectiveMainloopFwdSm90ILi2EN4cute5tupleIJNS5_1CILi1EEES8_S8_EEENS6_IJNS7_ILi128EEENS7_ILi112EEENS7_ILi192EEEEEELi192ENS_10bfloat16_tEfNS_4arch4Sm90ELb1ELb0ELb1ELb1ELb0ELb1ELb0ELb1ELb1ELb0ELb0ELb0EEENS1_21CollectiveEpilogueFwdINS6_IJSA_SC_SB_EEES9_SE_SG_Li256ELb1ELb0ELb0ELb0EEENS1_36VarlenDynamicPersistentTileSchedulerILi128ELi112ELi256ELi32ELb0ELb0ELb1ELb1ELb1ELb1EEEEEEEEEvNT_6ParamsE,"",@"SHT_CUDA_INFO"
	.sectionflags	@""
	.align	4


	//----- nvinfo : EIATTR_CUDA_API_VERSION
	.align		4
        /*0000*/ 	.byte	0x04, 0x37
        /*0002*/ 	.short	(.L_180 - .L_179)
.L_179:
        /*0004*/ 	.word	0x00000082


	//----- nvinfo : EIATTR_KPARAM_INFO
	.align		4
.L_180:
        /*0008*/ 	.byte	0x04, 0x17
        /*000a*/ 	.short	(.L_182 - .L_181)
.L_181:
        /*000c*/ 	.word	0x00000000
        /*0010*/ 	.short	0x0000
        /*0012*/ 	.short	0x0000
        /*0014*/ 	.byte	0x00, 0xf0, 0x01, 0x28


	//----- nvinfo : EIATTR_SPARSE_MMA_MASK
	.align		4
.L_182:
        /*0018*/ 	.byte	0x03, 0x50
        /*001a*/ 	.short	0x0000


	//----- nvinfo : EIATTR_MAXREG_COUNT
	.align		4
        /*001c*/ 	.byte	0x03, 0x1b
        /*001e*/ 	.short	0x00a8


	//----- nvinfo : EIATTR_MERCURY_ISA_VERSION
	.align		4
        /*0020*/ 	.byte	0x03, 0x5f
        /*0022*/ 	.short	0x0101


	//----- nvinfo : EIATTR_VRC_CTA_INIT_COUNT
	.align		4
        /*0024*/ 	.byte	0x02, 0x4a
	.zero		1
	.zero		1


	//----- nvinfo : EIATTR_EXIT_INSTR_OFFSETS
	.align		4
        /*0028*/ 	.byte	0x04, 0x1c
        /*002a*/ 	.short	(.L_184 - .L_183)


	//   ....[0]....
.L_183:
        /*002c*/ 	.word	0x00000010


	//----- nvinfo : EIATTR_MAX_THREADS
	.align		4
.L_184:
        /*0030*/ 	.byte	0x04, 0x05
        /*0032*/ 	.short	(.L_186 - .L_185)
.L_185:
        /*0034*/ 	.word	0x00000180
        /*0038*/ 	.word	0x00000001
        /*003c*/ 	.word	0x00000001


	//----- nvinfo : EIATTR_CBANK_PARAM_SIZE
	.align		4
.L_186:
        /*0040*/ 	.byte	0x03, 0x19
        /*0042*/ 	.short	0x0a00


	//----- nvinfo : EIATTR_PARAM_CBANK
	.align		4
        /*0044*/ 	.byte	0x04, 0x0a
        /*0046*/ 	.short	(.L_188 - .L_187)
	.align		4
.L_187:
        /*0048*/ 	.word	index@(.nv.constant0._ZN7cutlass13device_kernelIN5flash11enable_sm90INS1_16FlashAttnFwdSm90INS1_25CollectiveMainloopFwdSm90ILi2EN4cute5tupleIJNS5_1CILi1EEES8_S8_EEENS6_IJNS7_ILi128EEENS7_ILi112EEENS7_ILi192EEEEEELi192ENS_10bfloat16_tEfNS_4arch4Sm90ELb1ELb0ELb1ELb1ELb0ELb1ELb0ELb1ELb1ELb0ELb0ELb0EEENS1_21CollectiveEpilogueFwdINS6_IJSA_SC_SB_EEES9_SE_SG_Li256ELb1ELb0ELb0ELb0EEENS1_36VarlenDynamicPersistentTileSchedulerILi128ELi112ELi256ELi32ELb0ELb0ELb1ELb1ELb1ELb1EEEEEEEEEvNT_6ParamsE)
        /*004c*/ 	.short	0x0380
        /*004e*/ 	.short	0x0a00


	//----- nvinfo : EIATTR_SW_WAR
	.align		4
.L_188:
        /*0050*/ 	.byte	0x04, 0x36
        /*0052*/ 	.short	(.L_190 - .L_189)
.L_189:
        /*0054*/ 	.word	0x00000008
.L_190:


//--------------------- .nv.callgraph             --------------------------
	.section	.nv.callgraph,"",@"SHT_CUDA_CALLGRAPH"
	.align	4
	.sectionentsize	8
	.align		4
        /*0000*/ 	.word	0x00000000
	.align		4
        /*0004*/ 	.word	0xffffffff
	.align		4
        /*0008*/ 	.word	0x00000000
	.align		4
        /*000c*/ 	.word	0xfffffffe
	.align		4
        /*0010*/ 	.word	0x00000000
	.align		4
        /*0014*/ 	.word	0xfffffffd
	.align		4
        /*0018*/ 	.word	0x00000000
	.align		4
        /*001c*/ 	.word	0xfffffffc


//--------------------- .nv.constant4             --------------------------
	.section	.nv.constant4,"a",@progbits
	.align	8
	.align		8
.nv.constant4:
        /*0000*/ 	.dword	_ZN74_INTERNAL_cf142809_38_flash_fwd_hdim192_bf16_softcap_sm90_cu_9d2915ae_31164cuda3std3__45__cpo5beginE
	.align		8
        /*0008*/ 	.dword	_ZN74_INTERNAL_cf142809_38_flash_fwd_hdim192_bf16_softcap_sm90_cu_9d2915ae_31164cuda3std3__45__cpo3endE
	.align		8
        /*0010*/ 	.dword	_ZN74_INTERNAL_cf142809_38_flash_fwd_hdim192_bf16_softcap_sm90_cu_9d2915ae_31164cuda3std3__45__cpo6cbeginE
	.align		8
        /*0018*/ 	.dword	_ZN74_INTERNAL_cf142809_38_flash_fwd_hdim192_bf16_softcap_sm90_cu_9d2915ae_31164cuda3std3__45__cpo4cendE
	.align		8
        /*0020*/ 	.dword	_ZN74_INTERNAL_cf142809_38_flash_fwd_hdim192_bf16_softcap_sm90_cu_9d2915ae_31164cuda3std3__476_GLOBAL__N__cf142809_38_flash_fwd_hdim192_bf16_softcap_sm90_cu_9d2915ae_31166ignoreE
	.align		8
        /*0028*/ 	.dword	_ZN74_INTERNAL_cf142809_38_flash_fwd_hdim192_bf16_softcap_sm90_cu_9d2915ae_31164cuda3std3__419piecewise_constructE
	.align		8
        /*0030*/ 	.dword	_ZN74_INTERNAL_cf142809_38_flash_fwd_hdim192_bf16_softcap_sm90_cu_9d2915ae_31164cuda3std3__48in_placeE
	.align		8
        /*0038*/ 	.dword	_ZN74_INTERNAL_cf142809_38_flash_fwd_hdim192_bf16_softcap_sm90_cu_9d2915ae_31164cuda3std6ranges3__45__cpo4swapE
	.align		8
        /*0040*/ 	.dword	_ZN74_INTERNAL_cf142809_38_flash_fwd_hdim192_bf16_softcap_sm90_cu_9d2915ae_31164cuda3std6ranges3__45__cpo9iter_moveE
	.align		8
        /*0048*/ 	.dword	_ZN74_INTERNAL_cf142809_38_flash_fwd_hdim192_bf16_softcap_sm90_cu_9d2915ae_31164cute7productE
	.align		8
        /*0050*/ 	.dword	_ZN74_INTERNAL_cf142809_38_flash_fwd_hdim192_bf16_softcap_sm90_cu_9d2915ae_31164cute1_E


//--------------------- .text._ZN7cutlass13device_kernelIN5flash11enable_sm90INS1_16FlashAttnFwdSm90INS1_25CollectiveMainloopFwdSm90ILi2EN4cute5tupleIJNS5_1CILi1EEES8_S8_EEENS6_IJNS7_ILi128EEENS7_ILi112EEENS7_ILi192EEEEEELi192ENS_10bfloat16_tEfNS_4arch4Sm90ELb0ELb0ELb1ELb0ELb0ELb0ELb0ELb1ELb1ELb0ELb0ELb0EEENS1_21CollectiveEpilogueFwdINS6_IJSA_SC_SB_EEES9_SE_SG_Li256ELb0ELb0ELb0ELb0EEENS1_29StaticPersistentTileSchedulerILb0EEEEEEEEEvNT_6ParamsE --------------------------
	.section	.text._ZN7cutlass13device_kernelIN5flash11enable_sm90INS1_16FlashAttnFwdSm90INS1_25CollectiveMainloopFwdSm90ILi2EN4cute5tupleIJNS5_1CILi1EEES8_S8_EEENS6_IJNS7_ILi128EEENS7_ILi112EEENS7_ILi192EEEEEELi192ENS_10bfloat16_tEfNS_4arch4Sm90ELb0ELb0ELb1ELb0ELb0ELb0ELb0ELb1ELb1ELb0ELb0ELb0EEENS1_21CollectiveEpilogueFwdINS6_IJSA_SC_SB_EEES9_SE_SG_Li256ELb0ELb0ELb0ELb0EEENS1_29StaticPersistentTileSchedulerILb0EEEEEEEEEvNT_6ParamsE,"ax",@progbits
	.align	128
.text._ZN7cutlass13device_kernelIN5flash11enable_sm90INS1_16FlashAttnFwdSm90INS1_25CollectiveMainloopFwdSm90ILi2EN4cute5tupleIJNS5_1CILi1EEES8_S8_EEENS6_IJNS7_ILi128EEENS7_ILi112EEENS7_ILi192EEEEEELi192ENS_10bfloat16_tEfNS_4arch4Sm90ELb0ELb0ELb1ELb0ELb0ELb0ELb0ELb1ELb1ELb0ELb0ELb0EEENS1_21CollectiveEpilogueFwdINS6_IJSA_SC_SB_EEES9_SE_SG_Li256ELb0ELb0ELb0ELb0EEENS1_29StaticPersistentTileSchedulerILb0EEEEEEEEEvNT_6ParamsE:
        .type           _ZN7cutlass13device_kernelIN5flash11enable_sm90INS1_16FlashAttnFwdSm90INS1_25CollectiveMainloopFwdSm90ILi2EN4cute5tupleIJNS5_1CILi1EEES8_S8_EEENS6_IJNS7_ILi128EEENS7_ILi112EEENS7_ILi192EEEEEELi192ENS_10bfloat16_tEfNS_4arch4Sm90ELb0ELb0ELb1ELb0ELb0ELb0ELb0ELb1ELb1ELb0ELb0ELb0EEENS1_21CollectiveEpilogueFwdINS6_IJSA_SC_SB_EEES9_SE_SG_Li256ELb0ELb0ELb0ELb0EEENS1_29StaticPersistentTileSchedulerILb0EEEEEEEEEvNT_6ParamsE,@function
        .size           _ZN7cutlass13device_kernelIN5flash11enable_sm90INS1_16FlashAttnFwdSm90INS1_25CollectiveMainloopFwdSm90ILi2EN4cute5tupleIJNS5_1CILi1EEES8_S8_EEENS6_IJNS7_ILi128EEENS7_ILi112EEENS7_ILi192EEEEEELi192ENS_10bfloat16_tEfNS_4arch4Sm90ELb0ELb0ELb1ELb0ELb0ELb0ELb0ELb1ELb1ELb0ELb0ELb0EEENS1_21CollectiveEpilogueFwdINS6_IJSA_SC_SB_EEES9_SE_SG_Li256ELb0ELb0ELb0ELb0EEENS1_29StaticPersistentTileSchedulerILb0EEEEEEEEEvNT_6ParamsE,(.L_x_10 - _ZN7cutlass13device_kernelIN5flash11enable_sm90INS1_16FlashAttnFwdSm90INS1_25CollectiveMainloopFwdSm90ILi2EN4cute5tupleIJNS5_1CILi1EEES8_S8_EEENS6_IJNS7_ILi128EEENS7_ILi112EEENS7_ILi192EEEEEELi192ENS_10bfloat16_tEfNS_4arch4Sm90ELb0ELb0ELb1ELb0ELb0ELb0ELb0ELb1ELb1ELb0ELb0ELb0EEENS1_21CollectiveEpilogueFwdINS6_IJSA_SC_SB_EEES9_SE_SG_Li256ELb0ELb0ELb0ELb0EEENS1_29StaticPersistentTileSchedulerILb0EEEEEEEEEvNT_6ParamsE)
        .other          _ZN7cutlass13device_kernelIN5flash11enable_sm90INS1_16FlashAttnFwdSm90INS1_25CollectiveMainloopFwdSm90ILi2EN4cute5tupleIJNS5_1CILi1EEES8_S8_EEENS6_IJNS7_ILi128EEENS7_ILi112EEENS7_ILi192EEEEEELi192ENS_10bfloat16_tEfNS_4arch4Sm90ELb0ELb0ELb1ELb0ELb0ELb0ELb0ELb1ELb1ELb0ELb0ELb0EEENS1_21CollectiveEpilogueFwdINS6_IJSA_SC_SB_EEES9_SE_SG_Li256ELb0ELb0ELb0ELb0EEENS1_29StaticPersistentTileSchedulerILb0EEEEEEEEEvNT_6ParamsE,@"STO_CUDA_ENTRY STV_DEFAULT"
_ZN7cutlass13device_kernelIN5flash11enable_sm90INS1_16FlashAttnFwdSm90INS1_25CollectiveMainloopFwdSm90ILi2EN4cute5tupleIJNS5_1CILi1EEES8_S8_EEENS6_IJNS7_ILi128EEENS7_ILi112EEENS7_ILi192EEEEEELi192ENS_10bfloat16_tEfNS_4arch4Sm90ELb0ELb0ELb1ELb0ELb0ELb0ELb0ELb1ELb1ELb0ELb0ELb0EEENS1_21CollectiveEpilogueFwdINS6_IJSA_SC_SB_EEES9_SE_SG_Li256ELb0ELb0ELb0ELb0EEENS1_29StaticPersistentTileSchedulerILb0EEEEEEEEEvNT_6ParamsE:
[----:B------:R-:W-:Y:S01]  /*0000*/  LDC R1, c[0x0][0x37c] ;  /* 0x0000df00ff017b82 */ /* 0x000fe20000000800 */
[----:B------:R-:W-:Y:S05]  /*0010*/  EXIT ;  /* 0x000000000000794d */ /* 0x000fea0003800000 */
.L_x_0:
[----:B------:R-:W-:-:S00]  /*0020*/  BRA `(.L_x_0) ;  /* 0xfffffffc00fc7947 */ /* 0x000fc0000383ffff */
[----:B------:R-:W-:-:S00]  /*0030*/  NOP ;  /* 0x0000000000007918 */ /* 0x000fc00000000000 */
        /* <DEDUP_REMOVED lines=12> */
.L_x_10:


//--------------------- .text._ZN7cutlass13device_kernelIN5flash11enable_sm90INS1_16FlashAttnFwdSm90INS1_25CollectiveMainloopFwdSm90ILi2EN4cute5tupleIJNS5_1CILi2EEENS7_ILi1EEES9_EEENS6_IJNS7_ILi128EEENS7_ILi112EEENS7_ILi192EEEEEELi192ENS_10bfloat16_tEfNS_4arch4Sm90ELb0ELb0ELb1ELb0ELb0ELb0ELb0ELb1ELb1ELb0ELb0ELb0EEENS1_21CollectiveEpilogueFwdINS6_IJSB_SD_SC_EEESA_SF_SH_Li256ELb0ELb0ELb0ELb0EEENS1_29StaticPersistentTileSchedulerILb0EEEEEEEEEvNT_6ParamsE --------------------------
	.section	.text._ZN7cutlass13device_kernelIN5flash11enable_sm90INS1_16FlashAttnFwdSm90INS1_25CollectiveMainloopFwdSm90ILi2EN4cute5tupleIJNS5_1CILi2EEENS7_ILi1EEES9_EEENS6_IJNS7_ILi128EEENS7_ILi112EEENS7_ILi192EEEEEELi192ENS_10bfloat16_tEfNS_4arch4Sm90ELb0ELb0ELb1ELb0ELb0ELb0ELb0ELb1ELb1ELb0ELb0ELb0EEENS1_21CollectiveEpilogueFwdINS6_IJSB_SD_SC_EEESA_SF_SH_Li256ELb0ELb0ELb0ELb0EEENS1_29StaticPersistentTileSchedulerILb0EEEEEEEEEvNT_6ParamsE,"ax",@progbits
	.align	128
.text._ZN7cutlass13device_kernelIN5flash11enable_sm90INS1_16FlashAttnFwdSm90INS1_25CollectiveMainloopFwdSm90ILi2EN4cute5tupleIJNS5_1CILi2EEENS7_ILi1EEES9_EEENS6_IJNS7_ILi128EEENS7_ILi112EEENS7_ILi192EEEEEELi192ENS_10bfloat16_tEfNS_4arch4Sm90ELb0ELb0ELb1ELb0ELb0ELb0ELb0ELb1ELb1ELb0ELb0ELb0EEENS1_21CollectiveEpilogueFwdINS6_IJSB_SD_SC_EEESA_SF_SH_Li256ELb0ELb0ELb0ELb0EEENS1_29StaticPersistentTileSchedulerILb0EEEEEEEEEvNT_6ParamsE:
        .type           _ZN7cutlass13device_kernelIN5flash11enable_sm90INS1_16FlashAttnFwdSm90INS1_25CollectiveMainloopFwdSm90ILi2EN4cute5tupleIJNS5_1CILi2EEENS7_ILi1EEES9_EEENS6_IJNS7_ILi128EEENS7_ILi112EEENS7_ILi192EEEEEELi192ENS_10bfloat16_tEfNS_4arch4Sm90ELb0ELb0ELb1ELb0ELb0ELb0ELb0ELb1ELb1ELb0ELb0ELb0EEENS1_21CollectiveEpilogueFwdINS6_IJSB_SD_SC_EEESA_SF_SH_Li256ELb0ELb0ELb0ELb0EEENS1_29StaticPersistentTileSchedulerILb0EEEEEEEEEvNT_6ParamsE,@function
        .size           _ZN7cutlass13device_kernelIN5flash11enable_sm90INS1_16FlashAttnFwdSm90INS1_25CollectiveMainloopFwdSm90ILi2EN4cute5tupleIJNS5_1CILi2EEENS7_ILi1EEES9_EEENS6_IJNS7_ILi128EEENS7_ILi112EEENS7_ILi192EEEEEELi192ENS_10bfloat16_tEfNS_4arch4Sm90ELb0ELb0ELb1ELb0ELb0ELb0ELb0ELb1ELb1ELb0ELb0ELb0EEENS1_21CollectiveEpilogueFwdINS6_IJSB_SD_SC_EEESA_SF_SH_Li256ELb0ELb0ELb0ELb0EEENS1_29StaticPersistentTileSchedulerILb0EEEEEEEEEvNT_6ParamsE,(.L_x_11 - _ZN7cutlass13device_kernelIN5flash11enable_sm90INS1_16FlashAttnFwdSm90INS1_25CollectiveMainloopFwdSm90ILi2EN4cute5tupleIJNS5_1CILi2EEENS7_ILi1EEES9_EEENS6_IJNS7_ILi128EEENS7_ILi112EEENS7_ILi192EEEEEELi192ENS_10bfloat16_tEfNS_4arch4Sm90ELb0ELb0ELb1ELb0ELb0ELb0ELb0ELb1ELb1ELb0ELb0ELb0EEENS1_21CollectiveEpilogueFwdINS6_IJSB_SD_SC_EEESA_SF_SH_Li256ELb0ELb0ELb0ELb0EEENS1_29StaticPersistentTileSchedulerILb0EEEEEEEEEvNT_6ParamsE)
        .other          _ZN7cutlass13device_kernelIN5flash11enable_sm90INS1_16FlashAttnFwdSm90INS1_25CollectiveMainloopFwdSm90ILi2EN4cute5tupleIJNS5_1CILi2EEENS7_ILi1EEES9_EEENS6_IJNS7_ILi128EEENS7_ILi112EEENS7_ILi192EEEEEELi192ENS_10bfloat16_tEfNS_4arch4Sm90ELb0ELb0ELb1ELb0ELb0ELb0ELb0ELb1ELb1ELb0ELb0ELb0EEENS1_21CollectiveEpilogueFwdINS6_IJSB_SD_SC_EEESA_SF_SH_Li256ELb0ELb0ELb0ELb0EEENS1_29StaticPersistentTileSchedulerILb0EEEEEEEEEvNT_6ParamsE,@"STO_CUDA_ENTRY STV_DEFAULT"
_ZN7cutlass13device_kernelIN5flash11enable_sm90INS1_16FlashAttnFwdSm90INS1_25CollectiveMainloopFwdSm90ILi2EN4cute5tupleIJNS5_1CILi2EEENS7_ILi1EEES9_EEENS6_IJNS7_ILi128EEENS7_ILi112EEENS7_ILi192EEEEEELi192ENS_10bfloat16_tEfNS_4arch4Sm90ELb0ELb0ELb1ELb0ELb0ELb0ELb0ELb1ELb1ELb0ELb0ELb0EEENS1_21CollectiveEpilogueFwdINS6_IJSB_SD_SC_EEESA_SF_SH_Li256ELb0ELb0ELb0ELb0EEENS1_29StaticPersistentTileSchedulerILb0EEEEEEEEEvNT_6ParamsE:
[----:B------:R-:W-:Y:S01]  /*0000*/  LDC R1, c[0x0][0x37c] ;  /* 0x0000df00ff017b82 */ /* 0x000fe20000000800 */
[----:B------:R-:W-:Y:S05]  /*0010*/  EXIT ;  /* 0x000000000000794d */ /* 0x000fea0003800000 */
.L_x_1:
        /* <DEDUP_REMOVED lines=14> */
.L_x_11:


//--------------------- .text._ZN7cutlass13device_kernelIN5flash11enable_sm90INS1_16FlashAttnFwdSm90INS1_25CollectiveMainloopFwdSm90ILi2EN4cute5tupleIJNS5_1CILi1EEES8_S8_EEENS6_IJNS7_ILi128EEENS7_ILi112EEENS7_ILi192EEEEEELi192ENS_10bfloat16_tEfNS_4arch4Sm90ELb0ELb0ELb1ELb1ELb0ELb0ELb0ELb1ELb1ELb0ELb0ELb0EEENS1_21CollectiveEpilogueFwdINS6_IJSA_SC_SB_EEES9_SE_SG_Li256ELb1ELb0ELb0ELb0EEENS1_36VarlenDynamicPersistentTileSchedulerILi128ELi112ELi256ELi32ELb0ELb0ELb1ELb0ELb1ELb1EEEEEEEEEvNT_6ParamsE --------------------------
	.section	.text._ZN7cutlass13device_kernelIN5flash11enable_sm90INS1_16FlashAttnFwdSm90INS1_25CollectiveMainloopFwdSm90ILi2EN4cute5tupleIJNS5_1CILi1EEES8_S8_EEENS6_IJNS7_ILi128EEENS7_ILi112EEENS7_ILi192EEEEEELi192ENS_10bfloat16_tEfNS_4arch4Sm90ELb0ELb0ELb1ELb1ELb0ELb0ELb0ELb1ELb1ELb0ELb0ELb0EEENS1_21CollectiveEpilogueFwdINS6_IJSA_SC_SB_EEES9_SE_SG_Li256ELb1ELb0ELb0ELb0EEENS1_36VarlenDynamicPersistentTileSchedulerILi128ELi112ELi256ELi32ELb0ELb0ELb1ELb0ELb1ELb1EEEEEEEEEvNT_6ParamsE,"ax",@progbits
	.align	128
.text._ZN7cutlass13device_kernelIN5flash11enable_sm90INS1_16FlashAttnFwdSm90INS1_25CollectiveMainloopFwdSm90ILi2EN4cute5tupleIJNS5_1CILi1EEES8_S8_EEENS6_IJNS7_ILi128EEENS7_ILi112EEENS7_ILi192EEEEEELi192ENS_10bfloat16_tEfNS_4arch4Sm90ELb0ELb0ELb1ELb1ELb0ELb0ELb0ELb1ELb1ELb0ELb0ELb0EEENS1_21CollectiveEpilogueFwdINS6_IJSA_SC_SB_EEES9_SE_SG_Li256ELb1ELb0ELb0ELb0EEENS1_36VarlenDynamicPersistentTileSchedulerILi128ELi112ELi256ELi32ELb0ELb0ELb1ELb0ELb1ELb1EEEEEEEEEvNT_6ParamsE:
        .type           _ZN7cutlass13device_kernelIN5flash11enable_sm90INS1_16FlashAttnFwdSm90INS1_25CollectiveMainloopFwdSm90ILi2EN4cute5tupleIJNS5_1CILi1EEES8_S8_EEENS6_IJNS7_ILi128EEENS7_ILi112EEENS7_ILi192EEEEEELi192ENS_10bfloat16_tEfNS_4arch4Sm90ELb0ELb0ELb1ELb1ELb0ELb0ELb0ELb1ELb1ELb0ELb0ELb0EEENS1_21CollectiveEpilogueFwdINS6_IJSA_SC_SB_EEES9_SE_SG_Li256ELb1ELb0ELb0ELb0EEENS1_36VarlenDynamicPersistentTileSchedulerILi128ELi112ELi256ELi32ELb0ELb0ELb1ELb0ELb1ELb1EEEEEEEEEvNT_6ParamsE,@function
        .size           _ZN7cutlass13device_kernelIN5flash11enable_sm90INS1_16FlashAttnFwdSm90INS1_25CollectiveMainloopFwdSm90ILi2EN4cute5tupleIJNS5_1CILi1EEES8_S8_EEENS6_IJNS7_ILi128EEENS7_ILi112EEENS7_ILi192EEEEEELi192ENS_10bfloat16_tEfNS_4arch4Sm90ELb0ELb0ELb1ELb1ELb0ELb0ELb0ELb1ELb1ELb0ELb0ELb0EEENS1_21CollectiveEpilogueFwdINS6_IJSA_SC_SB_EEES9_SE_SG_Li256ELb1ELb0ELb0ELb0EEENS1_36VarlenDynamicPersistentTileSchedulerILi128ELi112ELi256ELi32ELb0ELb0ELb1ELb0ELb1ELb1EEEEEEEEEvNT_6ParamsE,(.L_x_12 - _ZN7cutlass13device_kernelIN5flash11enable_sm90INS1_16FlashAttnFwdSm90INS1_25CollectiveMainloopFwdSm90ILi2EN4cute5tupleIJNS5_1CILi1EEES8_S8_EEENS6_IJNS7_ILi128EEENS7_ILi112EEENS7_ILi192EEEEEELi192ENS_10bfloat16_tEfNS_4arch4Sm90ELb0ELb0ELb1ELb1ELb0ELb0ELb0ELb1ELb1ELb0ELb0ELb0EEENS1_21CollectiveEpilogueFwdINS6_IJSA_SC_SB_EEES9_SE_SG_Li256ELb1ELb0ELb0ELb0EEENS1_36VarlenDynamicPersistentTileSchedulerILi128ELi112ELi256ELi32ELb0ELb0ELb1ELb0ELb1ELb1EEEEEEEEEvNT_6ParamsE)
        .other          _ZN7cutlass13device_kernelIN5flash11enable_sm90INS1_16FlashAttnFwdSm90INS1_25CollectiveMainloopFwdSm90ILi2EN4cute5tupleIJNS5_1CILi1EEES8_S8_EEENS6_IJNS7_ILi128EEENS7_ILi112EEENS7_ILi192EEEEEELi192ENS_10bfloat16_tEfNS_4arch4Sm90ELb0ELb0ELb1ELb1ELb0ELb0ELb0ELb1ELb1ELb0ELb0ELb0EEENS1_21CollectiveEpilogueFwdINS6_IJSA_SC_SB_EEES9_SE_SG_Li256ELb1ELb0ELb0ELb0EEENS1_36VarlenDynamicPersistentTileSchedulerILi128ELi112ELi256ELi32ELb0ELb0ELb1ELb0ELb1ELb1EEEEEEEEEvNT_6ParamsE,@"STO_CUDA_ENTRY STV_DEFAULT"
_ZN7cutlass13device_kernelIN5flash11enable_sm90INS1_16FlashAttnFwdSm90INS1_25CollectiveMainloopFwdSm90ILi2EN4cute5tupleIJNS5_1CILi1EEES8_S8_EEENS6_IJNS7_ILi128EEENS7_ILi112EEENS7_ILi192EEEEEELi192ENS_10bfloat16_tEfNS_4arch4Sm90ELb0ELb0ELb1ELb1ELb0ELb0ELb0ELb1ELb1ELb0ELb0ELb0EEENS1_21CollectiveEpilogueFwdINS6_IJSA_SC_SB_EEES9_SE_SG_Li256ELb1ELb0ELb0ELb0EEENS1_36VarlenDynamicPersistentTileSchedulerILi128ELi112ELi256ELi32ELb0ELb0ELb1ELb0ELb1ELb1EEEEEEEEEvNT_6ParamsE:
[----:B------:R-:W-:Y:S01]  /*0000*/  LDC R1, c[0x0][0x37c] ;  /* 0x0000df00ff017b82 */ /* 0x000fe20000000800 */
[----:B------:R-:W-:Y:S05]  /*0010*/  EXIT ;  /* 0x000000000000794d */ /* 0x000fea0003800000 */
.L_x_2:
        /* <DEDUP_REMOVED lines=14> */
.L_x_12:


//--------------------- .text._ZN7cutlass13device_kernelIN5flash11enable_sm90INS1_16FlashAttnFwdSm90INS1_25CollectiveMainloopFwdSm90ILi2EN4cute5tupleIJNS5_1CILi1EEES8_S8_EEENS6_IJNS7_ILi128EEENS7_ILi112EEENS7_ILi192EEEEEELi192ENS_10bfloat16_tEfNS_4arch4Sm90ELb0ELb0ELb1ELb1ELb0ELb1ELb0ELb1ELb1ELb0ELb0ELb0EEENS1_21CollectiveEpilogueFwdINS6_IJSA_SC_SB_EEES9_SE_SG_Li256ELb1ELb0ELb0ELb0EEENS1_36VarlenDynamicPersistentTileSchedulerILi128ELi112ELi256ELi32ELb0ELb0ELb1ELb0ELb1ELb1EEEEEEEEEvNT_6ParamsE --------------------------
	.section	.text._ZN7cutlass13device_kernelIN5flash11enable_sm90INS1_16FlashAttnFwdSm90INS1_25CollectiveMainloopFwdSm90ILi2EN4cute5tupleIJNS5_1CILi1EEES8_S8_EEENS6_IJNS7_ILi128EEENS7_ILi112EEENS7_ILi192EEEEEELi192ENS_10bfloat16_tEfNS_4arch4Sm90ELb0ELb0ELb1ELb1ELb0ELb1ELb0ELb1ELb1ELb0ELb0ELb0EEENS1_21CollectiveEpilogueFwdINS6_IJSA_SC_SB_EEES9_SE_SG_Li256ELb1ELb0ELb0ELb0EEENS1_36VarlenDynamicPersistentTileSchedulerILi128ELi112ELi256ELi32ELb0ELb0ELb1ELb0ELb1ELb1EEEEEEEEEvNT_6ParamsE,"ax",@progbits
	.align	128
.text._ZN7cutlass13device_kernelIN5flash11enable_sm90INS1_16FlashAttnFwdSm90INS1_25CollectiveMainloopFwdSm90ILi2EN4cute5tupleIJNS5_1CILi1EEES8_S8_EEENS6_IJNS7_ILi128EEENS7_ILi112EEENS7_ILi192EEEEEELi192ENS_10bfloat16_tEfNS_4arch4Sm90ELb0ELb0ELb1ELb1ELb0ELb1ELb0ELb1ELb1ELb0ELb0ELb0EEENS1_21CollectiveEpilogueFwdINS6_IJSA_SC_SB_EEES9_SE_SG_Li256ELb1ELb0ELb0ELb0EEENS1_36VarlenDynamicPersistentTileSchedulerILi128ELi112ELi256ELi32ELb0ELb0ELb1ELb0ELb1ELb1EEEEEEEEEvNT_6ParamsE:
        .type           _ZN7cutlass13device_kernelIN5flash11enable_sm90INS1_16FlashAttnFwdSm90INS1_25CollectiveMainloopFwdSm90ILi2EN4cute5tupleIJNS5_1CILi1EEES8_S8_EEENS6_IJNS7_ILi128EEENS7_ILi112EEENS7_ILi192EEEEEELi192ENS_10bfloat16_tEfNS_4arch4Sm90ELb0ELb0ELb1ELb1ELb0ELb1ELb0ELb1ELb1ELb0ELb0ELb0EEENS1_21CollectiveEpilogueFwdINS6_IJSA_SC_SB_EEES9_SE_SG_Li256ELb1ELb0ELb0ELb0EEENS1_36VarlenDynamicPersistentTileSchedulerILi128ELi112ELi256ELi32ELb0ELb0ELb1ELb0ELb1ELb1EEEEEEEEEvNT_6ParamsE,@function
        .size           _ZN7cutlass13device_kernelIN5flash11enable_sm90INS1_16FlashAttnFwdSm90INS1_25CollectiveMainloopFwdSm90ILi2EN4cute5tupleIJNS5_1CILi1EEES8_S8_EEENS6_IJNS7_ILi128EEENS7_ILi112EEENS7_ILi192EEEEEELi192ENS_10bfloat16_tEfNS_4arch4Sm90ELb0ELb0ELb1ELb1ELb0ELb1ELb0ELb1ELb1ELb0ELb0ELb0EEENS1_21CollectiveEpilogueFwdINS6_IJSA_SC_SB_EEES9_SE_SG_Li256ELb1ELb0ELb0ELb0EEENS1_36VarlenDynamicPersistentTileSchedulerILi128ELi112ELi256ELi32ELb0ELb0ELb1ELb0ELb1ELb1EEEEEEEEEvNT_6ParamsE,(.L_x_13 - _ZN7cutlass13device_kernelIN5flash11enable_sm90INS1_16FlashAttnFwdSm90INS1_25CollectiveMainloopFwdSm90ILi2EN4cute5tupleIJNS5_1CILi1EEES8_S8_EEENS6_IJNS7_ILi128EEENS7_ILi112EEENS7_ILi192EEEEEELi192ENS_10bfloat16_tEfNS_4arch4Sm90ELb0ELb0ELb1ELb1ELb0ELb1ELb0ELb1ELb1ELb0ELb0ELb0EEENS1_21CollectiveEpilogueFwdINS6_IJSA_SC_SB_EEES9_SE_SG_Li256ELb1ELb0ELb0ELb0EEENS1_36VarlenDynamicPersistentTileSchedulerILi128ELi112ELi256ELi32ELb0ELb0ELb1ELb0ELb1ELb1EEEEEEEEEvNT_6ParamsE)
        .other          _ZN7cutlass13device_kernelIN5flash11enable_sm90INS1_16FlashAttnFwdSm90INS1_25CollectiveMainloopFwdSm90ILi2EN4cute5tupleIJNS5_1CILi1EEES8_S8_EEENS6_IJNS7_ILi128EEENS7_ILi112EEENS7_ILi192EEEEEELi192ENS_10bfloat16_tEfNS_4arch4Sm90ELb0ELb0ELb1ELb1ELb0ELb1ELb0ELb1ELb1ELb0ELb0ELb0EEENS1_21CollectiveEpilogueFwdINS6_IJSA_SC_SB_EEES9_SE_SG_Li256ELb1ELb0ELb0ELb0EEENS1_36VarlenDynamicPersistentTileSchedulerILi128ELi112ELi256ELi32ELb0ELb0ELb1ELb0ELb1ELb1EEEEEEEEEvNT_6ParamsE,@"STO_CUDA_ENTRY STV_DEFAULT"
_ZN7cutlass13device_kernelIN5flash11enable_sm90INS1_16FlashAttnFwdSm90INS1_25CollectiveMainloopFwdSm90ILi2EN4cute5tupleIJNS5_1CILi1EEES8_S8_EEENS6_IJNS7_ILi128EEENS7_ILi112EEENS7_ILi192EEEEEELi192ENS_10bfloat16_tEfNS_4arch4Sm90ELb0ELb0ELb1ELb1ELb0ELb1ELb0ELb1ELb1ELb0ELb0ELb0EEENS1_21CollectiveEpilogueFwdINS6_IJSA_SC_SB_EEES9_SE_SG_Li256ELb1ELb0ELb0ELb0EEENS1_36VarlenDynamicPersistentTileSchedulerILi128ELi112ELi256ELi32ELb0ELb0ELb1ELb0ELb1ELb1EEEEEEEEEvNT_6ParamsE:
[----:B------:R-:W-:Y:S01]  /*0000*/  LDC R1, c[0x0][0x37c] ;  /* 0x0000df00ff017b82 */ /* 0x000fe20000000800 */
[----:B------:R-:W-:Y:S05]  /*0010*/  EXIT ;  /* 0x000000000000794d */ /* 0x000fea0003800000 */
.L_x_3:
        /* <DEDUP_REMOVED lines=14> */
.L_x_13:


//--------------------- .text._ZN7cutlass13device_kernelIN5flash11enable_sm90INS1_16FlashAttnFwdSm90INS1_25CollectiveMainloopFwdSm90ILi2EN4cute5tupleIJNS5_1CILi1EEES8_S8_EEENS6_IJNS7_ILi128EEENS7_ILi96EEENS7_ILi192EEEEEELi192ENS_10bfloat16_tEfNS_4arch4Sm90ELb0ELb1ELb1ELb0ELb0ELb0ELb0ELb1ELb1ELb0ELb0ELb0EEENS1_21CollectiveEpilogueFwdINS6_IJSA_SC_SB_EEES9_SE_SG_Li256ELb0ELb0ELb0ELb0EEENS1_30DynamicPersistentTileSchedulerILi256ELi32ELb0ELb0ELb1EEEEEEEEEvNT_6ParamsE --------------------------
	.section	.text._ZN7cutlass13device_kernelIN5flash11enable_sm90INS1_16FlashAttnFwdSm90INS1_25CollectiveMainloopFwdSm90ILi2EN4cute5tupleIJNS5_1CILi1EEES8_S8_EEENS6_IJNS7_ILi128EEENS7_ILi96EEENS7_ILi192EEEEEELi192ENS_10bfloat16_tEfNS_4arch4Sm90ELb0ELb1ELb1ELb0ELb0ELb0ELb0ELb1ELb1ELb0ELb0ELb0EEENS1_21CollectiveEpilogueFwdINS6_IJSA_SC_SB_EEES9_SE_SG_Li256ELb0ELb0ELb0ELb0EEENS1_30DynamicPersistentTileSchedulerILi256ELi32ELb0ELb0ELb1EEEEEEEEEvNT_6ParamsE,"ax",@progbits
	.align	128
.text._ZN7cutlass13device_kernelIN5flash11enable_sm90INS1_16FlashAttnFwdSm90INS1_25CollectiveMainloopFwdSm90ILi2EN4cute5tupleIJNS5_1CILi1EEES8_S8_EEENS6_IJNS7_ILi128EEENS7_ILi96EEENS7_ILi192EEEEEELi192ENS_10bfloat16_tEfNS_4arch4Sm90ELb0ELb1ELb1ELb0ELb0ELb0ELb0ELb1ELb1ELb0ELb0ELb0EEENS1_21CollectiveEpilogueFwdINS6_IJSA_SC_SB_EEES9_SE_SG_Li256ELb0ELb0ELb0ELb0EEENS1_30DynamicPersistentTileSchedulerILi256ELi32ELb0ELb0ELb1EEEEEEEEEvNT_6ParamsE:
        .type           _ZN7cutlass13device_kernelIN5flash11enable_sm90INS1_16FlashAttnFwdSm90INS1_25CollectiveMainloopFwdSm90ILi2EN4cute5tupleIJNS5_1CILi1EEES8_S8_EEENS6_IJNS7_ILi128EEENS7_ILi96EEENS7_ILi192EEEEEELi192ENS_10bfloat16_tEfNS_4arch4Sm90ELb0ELb1ELb1ELb0ELb0ELb0ELb0ELb1ELb1ELb0ELb0ELb0EEENS1_21CollectiveEpilogueFwdINS6_IJSA_SC_SB_EEES9_SE_SG_Li256ELb0ELb0ELb0ELb0EEENS1_30DynamicPersistentTileSchedulerILi256ELi32ELb0ELb0ELb1EEEEEEEEEvNT_6ParamsE,@function
        .size           _ZN7cutlass13device_kernelIN5flash11enable_sm90INS1_16FlashAttnFwdSm90INS1_25CollectiveMainloopFwdSm90ILi2EN4cute5tupleIJNS5_1CILi1EEES8_S8_EEENS6_IJNS7_ILi128EEENS7_ILi96EEENS7_ILi192EEEEEELi192ENS_10bfloat16_tEfNS_4arch4Sm90ELb0ELb1ELb1ELb0ELb0ELb0ELb0ELb1ELb1ELb0ELb0ELb0EEENS1_21CollectiveEpilogueFwdINS6_IJSA_SC_SB_EEES9_SE_SG_Li256ELb0ELb0ELb0ELb0EEENS1_30DynamicPersistentTileSchedulerILi256ELi32ELb0ELb0ELb1EEEEEEEEEvNT_6ParamsE,(.L_x_14 - _ZN7cutlass13device_kernelIN5flash11enable_sm90INS1_16FlashAttnFwdSm90INS1_25CollectiveMainloopFwdSm90ILi2EN4cute5tupleIJNS5_1CILi1EEES8_S8_EEENS6_IJNS7_ILi128EEENS7_ILi96EEENS7_ILi192EEEEEELi192ENS_10bfloat16_tEfNS_4arch4Sm90ELb0ELb1ELb1ELb0ELb0ELb0ELb0ELb1ELb1ELb0ELb0ELb0EEENS1_21CollectiveEpilogueFwdINS6_IJSA_SC_SB_EEES9_SE_SG_Li256ELb0ELb0ELb0ELb0EEENS1_30DynamicPersistentTileSchedulerILi256ELi32ELb0ELb0ELb1EEEEEEEEEvNT_6ParamsE)
        .other          _ZN7cutlass13device_kernelIN5flash11enable_sm90INS1_16FlashAttnFwdSm90INS1_25CollectiveMainloopFwdSm90ILi2EN4cute5tupleIJNS5_1CILi1EEES8_S8_EEENS6_IJNS7_ILi128EEENS7_ILi96EEENS7_ILi192EEEEEELi192ENS_10bfloat16_tEfNS_4arch4Sm90ELb0ELb1ELb1ELb0ELb0ELb0ELb0ELb1ELb1ELb0ELb0ELb0EEENS1_21CollectiveEpilogueFwdINS6_IJSA_SC_SB_EEES9_SE_SG_Li256ELb0ELb0ELb0ELb0EEENS1_30DynamicPersistentTileSchedulerILi256ELi32ELb0ELb0ELb1EEEEEEEEEvNT_6ParamsE,@"STO_CUDA_ENTRY STV_DEFAULT"
_ZN7cutlass13device_kernelIN5flash11enable_sm90INS1_16FlashAttnFwdSm90INS1_25CollectiveMainloopFwdSm90ILi2EN4cute5tupleIJNS5_1CILi1EEES8_S8_EEENS6_IJNS7_ILi128EEENS7_ILi96EEENS7_ILi192EEEEEELi192ENS_10bfloat16_tEfNS_4arch4Sm90ELb0ELb1ELb1ELb0ELb0ELb0ELb0ELb1ELb1ELb0ELb0ELb0EEENS1_21CollectiveEpilogueFwdINS6_IJSA_SC_SB_EEES9_SE_SG_Li256ELb0ELb0ELb0ELb0EEENS1_30DynamicPersistentTileSchedulerILi256ELi32ELb0ELb0ELb1EEEEEEEEEvNT_6ParamsE:
[----:B------:R-:W-:Y:S01]  /*0000*/  LDC R1, c[0x0][0x37c] ;  /* 0x0000df00ff017b82 */ /* 0x000fe20000000800 */
[----:B------:R-:W-:Y:S05]  /*0010*/  EXIT ;  /* 0x000000000000794d */ /* 0x000fea0003800000 */
.L_x_4:
        /* <DEDUP_REMOVED lines=14> */
.L_x_14:


//--------------------- .text._ZN7cutlass13device_kernelIN5flash11enable_sm90INS1_16FlashAttnFwdSm90INS1_25CollectiveMainloopFwdSm90ILi2EN4cute5tupleIJNS5_1CILi1EEES8_S8_EEENS6_IJNS7_ILi128EEENS7_ILi96EEENS7_ILi192EEEEEELi192ENS_10bfloat16_tEfNS_4arch4Sm90ELb0ELb1ELb1ELb1ELb0ELb0ELb0ELb1ELb1ELb0ELb0ELb0EEENS1_21CollectiveEpilogueFwdINS6_IJSA_SC_SB_EEES9_SE_SG_Li256ELb1ELb0ELb0ELb0EEENS1_36VarlenDynamicPersistentTileSchedulerILi128ELi96ELi256ELi32ELb0ELb0ELb1ELb1ELb0ELb1EEEEEEEEEvNT_6ParamsE --------------------------
	.section	.text._ZN7cutlass13device_kernelIN5flash11enable_sm90INS1_16FlashAttnFwdSm90INS1_25CollectiveMainloopFwdSm90ILi2EN4cute5tupleIJNS5_1CILi1EEES8_S8_EEENS6_IJNS7_ILi128EEENS7_ILi96EEENS7_ILi192EEEEEELi192ENS_10bfloat16_tEfNS_4arch4Sm90ELb0ELb1ELb1ELb1ELb0ELb0ELb0ELb1ELb1ELb0ELb0ELb0EEENS1_21CollectiveEpilogueFwdINS6_IJSA_SC_SB_EEES9_SE_SG_Li256ELb1ELb0ELb0ELb0EEENS1_36VarlenDynamicPersistentTileSchedulerILi128ELi96ELi256ELi32ELb0ELb0ELb1ELb1ELb0ELb1EEEEEEEEEvNT_6ParamsE,"ax",@progbits
	.align	128
.text._ZN7cutlass13device_kernelIN5flash11enable_sm90INS1_16FlashAttnFwdSm90INS1_25CollectiveMainloopFwdSm90ILi2EN4cute5tupleIJNS5_1CILi1EEES8_S8_EEENS6_IJNS7_ILi128EEENS7_ILi96EEENS7_ILi192EEEEEELi192ENS_10bfloat16_tEfNS_4arch4Sm90ELb0ELb1ELb1ELb1ELb0ELb0ELb0ELb1ELb1ELb0ELb0ELb0EEENS1_21CollectiveEpilogueFwdINS6_IJSA_SC_SB_EEES9_SE_SG_Li256ELb1ELb0ELb0ELb0EEENS1_36VarlenDynamicPersistentTileSchedulerILi128ELi96ELi256ELi32ELb0ELb0ELb1ELb1ELb0ELb1EEEEEEEEEvNT_6ParamsE:
        .type           _ZN7cutlass13device_kernelIN5flash11enable_sm90INS1_16FlashAttnFwdSm90INS1_25CollectiveMainloopFwdSm90ILi2EN4cute5tupleIJNS5_1CILi1EEES8_S8_EEENS6_IJNS7_ILi128EEENS7_ILi96EEENS7_ILi192EEEEEELi192ENS_10bfloat16_tEfNS_4arch4Sm90ELb0ELb1ELb1ELb1ELb0ELb0ELb0ELb1ELb1ELb0ELb0ELb0EEENS1_21CollectiveEpilogueFwdINS6_IJSA_SC_SB_EEES9_SE_SG_Li256ELb1ELb0ELb0ELb0EEENS1_36VarlenDynamicPersistentTileSchedulerILi128ELi96ELi256ELi32ELb0ELb0ELb1ELb1ELb0ELb1EEEEEEEEEvNT_6ParamsE,@function
        .size           _ZN7cutlass13device_kernelIN5flash11enable_sm90INS1_16FlashAttnFwdSm90INS1_25CollectiveMainloopFwdSm90ILi2EN4cute5tupleIJNS5_1CILi1EEES8_S8_EEENS6_IJNS7_ILi128EEENS7_ILi96EEENS7_ILi192EEEEEELi192ENS_10bfloat16_tEfNS_4arch4Sm90ELb0ELb1ELb1ELb1ELb0ELb0ELb0ELb1ELb1ELb0ELb0ELb0EEENS1_21CollectiveEpilogueFwdINS6_IJSA_SC_SB_EEES9_SE_SG_Li256ELb1ELb0ELb0ELb0EEENS1_36VarlenDynamicPersistentTileSchedulerILi128ELi96ELi256ELi32ELb0ELb0ELb1ELb1ELb0ELb1EEEEEEEEEvNT_6ParamsE,(.L_x_15 - _ZN7cutlass13device_kernelIN5flash11enable_sm90INS1_16FlashAttnFwdSm90INS1_25CollectiveMainloopFwdSm90ILi2EN4cute5tupleIJNS5_1CILi1EEES8_S8_EEENS6_IJNS7_ILi128EEENS7_ILi96EEENS7_ILi192EEEEEELi192ENS_10bfloat16_tEfNS_4arch4Sm90ELb0ELb1ELb1ELb1ELb0ELb0ELb0ELb1ELb1ELb0ELb0ELb0EEENS1_21CollectiveEpilogueFwdINS6_IJSA_SC_SB_EEES9_SE_SG_Li256ELb1ELb0ELb0ELb0EEENS1_36VarlenDynamicPersistentTileSchedulerILi128ELi96ELi256ELi32ELb0ELb0ELb1ELb1ELb0ELb1EEEEEEEEEvNT_6ParamsE)
        .other          _ZN7cutlass13device_kernelIN5flash11enable_sm90INS1_16FlashAttnFwdSm90INS1_25CollectiveMainloopFwdSm90ILi2EN4cute5tupleIJNS5_1CILi1EEES8_S8_EEENS6_IJNS7_ILi128EEENS7_ILi96EEENS7_ILi192EEEEEELi192ENS_10bfloat16_tEfNS_4arch4Sm90ELb0ELb1ELb1ELb1ELb0ELb0ELb0ELb1ELb1ELb0ELb0ELb0EEENS1_21CollectiveEpilogueFwdINS6_IJSA_SC_SB_EEES9_SE_SG_Li256ELb1ELb0ELb0ELb0EEENS1_36VarlenDynamicPersistentTileSchedulerILi128ELi96ELi256ELi32ELb0ELb0ELb1ELb1ELb0ELb1EEEEEEEEEvNT_6ParamsE,@"STO_CUDA_ENTRY STV_DEFAULT"
_ZN7cutlass13device_kernelIN5flash11enable_sm90INS1_16FlashAttnFwdSm90INS1_25CollectiveMainloopFwdSm90ILi2EN4cute5tupleIJNS5_1CILi1EEES8_S8_EEENS6_IJNS7_ILi128EEENS7_ILi96EEENS7_ILi192EEEEEELi192ENS_10bfloat16_tEfNS_4arch4Sm90ELb0ELb1ELb1ELb1ELb0ELb0ELb0ELb1ELb1ELb0ELb0ELb0EEENS1_21CollectiveEpilogueFwdINS6_IJSA_SC_SB_EEES9_SE_SG_Li256ELb1ELb0ELb0ELb0EEENS1_36VarlenDynamicPersistentTileSchedulerILi128ELi96ELi256ELi32ELb0ELb0ELb1ELb1ELb0ELb1EEEEEEEEEvNT_6ParamsE:
[----:B------:R-:W-:Y:S01]  /*0000*/  LDC R1, c[0x0][0x37c] ;  /* 0x0000df00ff017b82 */ /* 0x000fe20000000800 */
[----:B------:R-:W-:Y:S05]  /*0010*/  EXIT ;  /* 0x000000000000794d */ /* 0x000fea0003800000 */
.L_x_5:
        /* <DEDUP_REMOVED lines=14> */
.L_x_15:


//--------------------- .text._ZN7cutlass13device_kernelIN5flash11enable_sm90INS1_16FlashAttnFwdSm90INS1_25CollectiveMainloopFwdSm90ILi2EN4cute5tupleIJNS5_1CILi1EEES8_S8_EEENS6_IJNS7_ILi128EEENS7_ILi96EEENS7_ILi192EEEEEELi192ENS_10bfloat16_tEfNS_4arch4Sm90ELb0ELb1ELb1ELb1ELb0ELb1ELb0ELb1ELb1ELb0ELb0ELb0EEENS1_21CollectiveEpilogueFwdINS6_IJSA_SC_SB_EEES9_SE_SG_Li256ELb1ELb0ELb0ELb0EEENS1_36VarlenDynamicPersistentTileSchedulerILi128ELi96ELi256ELi32ELb0ELb0ELb1ELb1ELb0ELb1EEEEEEEEEvNT_6ParamsE --------------------------
	.section	.text._ZN7cutlass13device_kernelIN5flash11enable_sm90INS1_16FlashAttnFwdSm90INS1_25CollectiveMainloopFwdSm90ILi2EN4cute5tupleIJNS5_1CILi1EEES8_S8_EEENS6_IJNS7_ILi128EEENS7_ILi96EEENS7_ILi192EEEEEELi192ENS_10bfloat16_tEfNS_4arch4Sm90ELb0ELb1ELb1ELb1ELb0ELb1ELb0ELb1ELb1ELb0ELb0ELb0EEENS1_21CollectiveEpilogueFwdINS6_IJSA_SC_SB_EEES9_SE_SG_Li256ELb1ELb0ELb0ELb0EEENS1_36VarlenDynamicPersistentTileSchedulerILi128ELi96ELi256ELi32ELb0ELb0ELb1ELb1ELb0ELb1EEEEEEEEEvNT_6ParamsE,"ax",@progbits
	.align	128
.text._ZN7cutlass13device_kernelIN5flash11enable_sm90INS1_16FlashAttnFwdSm90INS1_25CollectiveMainloopFwdSm90ILi2EN4cute5tupleIJNS5_1CILi1EEES8_S8_EEENS6_IJNS7_ILi128EEENS7_ILi96EEENS7_ILi192EEEEEELi192ENS_10bfloat16_tEfNS_4arch4Sm90ELb0ELb1ELb1ELb1ELb0ELb1ELb0ELb1ELb1ELb0ELb0ELb0EEENS1_21CollectiveEpilogueFwdINS6_IJSA_SC_SB_EEES9_SE_SG_Li256ELb1ELb0ELb0ELb0EEENS1_36VarlenDynamicPersistentTileSchedulerILi128ELi96ELi256ELi32ELb0ELb0ELb1ELb1ELb0ELb1EEEEEEEEEvNT_6ParamsE:
        .type           _ZN7cutlass13device_kernelIN5flash11enable_sm90INS1_16FlashAttnFwdSm90INS1_25CollectiveMainloopFwdSm90ILi2EN4cute5tupleIJNS5_1CILi1EEES8_S8_EEENS6_IJNS7_ILi128EEENS7_ILi96EEENS7_ILi192EEEEEELi192ENS_10bfloat16_tEfNS_4arch4Sm90ELb0ELb1ELb1ELb1ELb0ELb1ELb0ELb1ELb1ELb0ELb0ELb0EEENS1_21CollectiveEpilogueFwdINS6_IJSA_SC_SB_EEES9_SE_SG_Li256ELb1ELb0ELb0ELb0EEENS1_36VarlenDynamicPersistentTileSchedulerILi128ELi96ELi256ELi32ELb0ELb0ELb1ELb1ELb0ELb1EEEEEEEEEvNT_6ParamsE,@function
        .size           _ZN7cutlass13device_kernelIN5flash11enable_sm90INS1_16FlashAttnFwdSm90INS1_25CollectiveMainloopFwdSm90ILi2EN4cute5tupleIJNS5_1CILi1EEES8_S8_EEENS6_IJNS7_ILi128EEENS7_ILi96EEENS7_ILi192EEEEEELi192ENS_10bfloat16_tEfNS_4arch4Sm90ELb0ELb1ELb1ELb1ELb0ELb1ELb0ELb1ELb1ELb0ELb0ELb0EEENS1_21CollectiveEpilogueFwdINS6_IJSA_SC_SB_EEES9_SE_SG_Li256ELb1ELb0ELb0ELb0EEENS1_36VarlenDynamicPersistentTileSchedulerILi128ELi96ELi256ELi32ELb0ELb0ELb1ELb1ELb0ELb1EEEEEEEEEvNT_6ParamsE,(.L_x_16 - _ZN7cutlass13device_kernelIN5flash11enable_sm90INS1_16FlashAttnFwdSm90INS1_25CollectiveMainloopFwdSm90ILi2EN4cute5tupleIJNS5_1CILi1EEES8_S8_EEENS6_IJNS7_ILi128EEENS7_ILi96EEENS7_ILi192EEEEEELi192ENS_10bfloat16_tEfNS_4arch4Sm90ELb0ELb1ELb1ELb1ELb0ELb1ELb0ELb1ELb1ELb0ELb0ELb0EEENS1_21CollectiveEpilogueFwdINS6_IJSA_SC_SB_EEES9_SE_SG_Li256ELb1ELb0ELb0ELb0EEENS1_36VarlenDynamicPersistentTileSchedulerILi128ELi96ELi256ELi32ELb0ELb0ELb1ELb1ELb0ELb1EEEEEEEEEvNT_6ParamsE)
        .other          _ZN7cutlass13device_kernelIN5flash11enable_sm90INS1_16FlashAttnFwdSm90INS1_25CollectiveMainloopFwdSm90ILi2EN4cute5tupleIJNS5_1CILi1EEES8_S8_EEENS6_IJNS7_ILi128EEENS7_ILi96EEENS7_ILi192EEEEEELi192ENS_10bfloat16_tEfNS_4arch4Sm90ELb0ELb1ELb1ELb1ELb0ELb1ELb0ELb1ELb1ELb0ELb0ELb0EEENS1_21CollectiveEpilogueFwdINS6_IJSA_SC_SB_EEES9_SE_SG_Li256ELb1ELb0ELb0ELb0EEENS1_36VarlenDynamicPersistentTileSchedulerILi128ELi96ELi256ELi32ELb0ELb0ELb1ELb1ELb0ELb1EEEEEEEEEvNT_6ParamsE,@"STO_CUDA_ENTRY STV_DEFAULT"
_ZN7cutlass13device_kernelIN5flash11enable_sm90INS1_16FlashAttnFwdSm90INS1_25CollectiveMainloopFwdSm90ILi2EN4cute5tupleIJNS5_1CILi1EEES8_S8_EEENS6_IJNS7_ILi128EEENS7_ILi96EEENS7_ILi192EEEEEELi192ENS_10bfloat16_tEfNS_4arch4Sm90ELb0ELb1ELb1ELb1ELb0ELb1ELb0ELb1ELb1ELb0ELb0ELb0EEENS1_21CollectiveEpilogueFwdINS6_IJSA_SC_SB_EEES9_SE_SG_Li256ELb1ELb0ELb0ELb0EEENS1_36VarlenDynamicPersistentTileSchedulerILi128ELi96ELi256ELi32ELb0ELb0ELb1ELb1ELb0ELb1EEEEEEEEEvNT_6ParamsE:
[----:B------:R-:W-:Y:S01]  /*0000*/  LDC R1, c[0x0][0x37c] ;  /* 0x0000df00ff017b82 */ /* 0x000fe20000000800 */
[----:B------:R-:W-:Y:S05]  /*0010*/  EXIT ;  /* 0x000000000000794d */ /* 0x000fea0003800000 */
.L_x_6:
        /* <DEDUP_REMOVED lines=14> */
.L_x_16:


//--------------------- .text._ZN7cutlass13device_kernelIN5flash11enable_sm90INS1_16FlashAttnFwdSm90INS1_25CollectiveMainloopFwdSm90ILi2EN4cute5tupleIJNS5_1CILi1EEES8_S8_EEENS6_IJNS7_ILi128EEENS7_ILi112EEENS7_ILi192EEEEEELi192ENS_10bfloat16_tEfNS_4arch4Sm90ELb1ELb0ELb1ELb0ELb0ELb0ELb0ELb1ELb1ELb0ELb0ELb0EEENS1_21CollectiveEpilogueFwdINS6_IJSA_SC_SB_EEES9_SE_SG_Li256ELb0ELb0ELb0ELb0EEENS1_30DynamicPersistentTileSchedulerILi256ELi32ELb0ELb0ELb1EEEEEEEEEvNT_6ParamsE --------------------------
	.section	.text._ZN7cutlass13device_kernelIN5flash11enable_sm90INS1_16FlashAttnFwdSm90INS1_25CollectiveMainloopFwdSm90ILi2EN4cute5tupleIJNS5_1CILi1EEES8_S8_EEENS6_IJNS7_ILi128EEENS7_ILi112EEENS7_ILi192EEEEEELi192ENS_10bfloat16_tEfNS_4arch4Sm90ELb1ELb0ELb1ELb0ELb0ELb0ELb0ELb1ELb1ELb0ELb0ELb0EEENS1_21CollectiveEpilogueFwdINS6_IJSA_SC_SB_EEES9_SE_SG_Li256ELb0ELb0ELb0ELb0EEENS1_30DynamicPersistentTileSchedulerILi256ELi32ELb0ELb0ELb1EEEEEEEEEvNT_6ParamsE,"ax",@progbits
	.align	128
.text._ZN7cutlass13device_kernelIN5flash11enable_sm90INS1_16FlashAttnFwdSm90INS1_25CollectiveMainloopFwdSm90ILi2EN4cute5tupleIJNS5_1CILi1EEES8_S8_EEENS6_IJNS7_ILi128EEENS7_ILi112EEENS7_ILi192EEEEEELi192ENS_10bfloat16_tEfNS_4arch4Sm90ELb1ELb0ELb1ELb0ELb0ELb0ELb0ELb1ELb1ELb0ELb0ELb0EEENS1_21CollectiveEpilogueFwdINS6_IJSA_SC_SB_EEES9_SE_SG_Li256ELb0ELb0ELb0ELb0EEENS1_30DynamicPersistentTileSchedulerILi256ELi32ELb0ELb0ELb1EEEEEEEEEvNT_6ParamsE:
        .type           _ZN7cutlass13device_kernelIN5flash11enable_sm90INS1_16FlashAttnFwdSm90INS1_25CollectiveMainloopFwdSm90ILi2EN4cute5tupleIJNS5_1CILi1EEES8_S8_EEENS6_IJNS7_ILi128EEENS7_ILi112EEENS7_ILi192EEEEEELi192ENS_10bfloat16_tEfNS_4arch4Sm90ELb1ELb0ELb1ELb0ELb0ELb0ELb0ELb1ELb1ELb0ELb0ELb0EEENS1_21CollectiveEpilogueFwdINS6_IJSA_SC_SB_EEES9_SE_SG_Li256ELb0ELb0ELb0ELb0EEENS1_30DynamicPersistentTileSchedulerILi256ELi32ELb0ELb0ELb1EEEEEEEEEvNT_6ParamsE,@function
        .size           _ZN7cutlass13device_kernelIN5flash11enable_sm90INS1_16FlashAttnFwdSm90INS1_25CollectiveMainloopFwdSm90ILi2EN4cute5tupleIJNS5_1CILi1EEES8_S8_EEENS6_IJNS7_ILi128EEENS7_ILi112EEENS7_ILi192EEEEEELi192ENS_10bfloat16_tEfNS_4arch4Sm90ELb1ELb0ELb1ELb0ELb0ELb0ELb0ELb1ELb1ELb0ELb0ELb0EEENS1_21CollectiveEpilogueFwdINS6_IJSA_SC_SB_EEES9_SE_SG_Li256ELb0ELb0ELb0ELb0EEENS1_30DynamicPersistentTileSchedulerILi256ELi32ELb0ELb0ELb1EEEEEEEEEvNT_6ParamsE,(.L_x_17 - _ZN7cutlass13device_kernelIN5flash11enable_sm90INS1_16FlashAttnFwdSm90INS1_25CollectiveMainloopFwdSm90ILi2EN4cute5tupleIJNS5_1CILi1EEES8_S8_EEENS6_IJNS7_ILi128EEENS7_ILi112EEENS7_ILi192EEEEEELi192ENS_10bfloat16_tEfNS_4arch4Sm90ELb1ELb0ELb1ELb0ELb0ELb0ELb0ELb1ELb1ELb0ELb0ELb0EEENS1_21CollectiveEpilogueFwdINS6_IJSA_SC_SB_EEES9_SE_SG_Li256ELb0ELb0ELb0ELb0EEENS1_30DynamicPersistentTileSchedulerILi256ELi32ELb0ELb0ELb1EEEEEEEEEvNT_6ParamsE)
        .other          _ZN7cutlass13device_kernelIN5flash11enable_sm90INS1_16FlashAttnFwdSm90INS1_25CollectiveMainloopFwdSm90ILi2EN4cute5tupleIJNS5_1CILi1EEES8_S8_EEENS6_IJNS7_ILi128EEENS7_ILi112EEENS7_ILi192EEEEEELi192ENS_10bfloat16_tEfNS_4arch4Sm90ELb1ELb0ELb1ELb0ELb0ELb0ELb0ELb1ELb1ELb0ELb0ELb0EEENS1_21CollectiveEpilogueFwdINS6_IJSA_SC_SB_EEES9_SE_SG_Li256ELb0ELb0ELb0ELb0EEENS1_30DynamicPersistentTileSchedulerILi256ELi32ELb0ELb0ELb1EEEEEEEEEvNT_6ParamsE,@"STO_CUDA_ENTRY STV_DEFAULT"
_ZN7cutlass13device_kernelIN5flash11enable_sm90INS1_16FlashAttnFwdSm90INS1_25CollectiveMainloopFwdSm90ILi2EN4cute5tupleIJNS5_1CILi1EEES8_S8_EEENS6_IJNS7_ILi128EEENS7_ILi112EEENS7_ILi192EEEEEELi192ENS_10bfloat16_tEfNS_4arch4Sm90ELb1ELb0ELb1ELb0ELb0ELb0ELb0ELb1ELb1ELb0ELb0ELb0EEENS1_21CollectiveEpilogueFwdINS6_IJSA_SC_SB_EEES9_SE_SG_Li256ELb0ELb0ELb0ELb0EEENS1_30DynamicPersistentTileSchedulerILi256ELi32ELb0ELb0ELb1EEEEEEEEEvNT_6ParamsE:
[----:B------:R-:W-:Y:S01]  /*0000*/  LDC R1, c[0x0][0x37c] ;  /* 0x0000df00ff017b82 */ /* 0x000fe20000000800 */
[----:B------:R-:W-:Y:S05]  /*0010*/  EXIT ;  /* 0x000000000000794d */ /* 0x000fea0003800000 */
.L_x_7:
        /* <DEDUP_REMOVED lines=14> */
.L_x_17:


//--------------------- .text._ZN7cutlass13device_kernelIN5flash11enable_sm90INS1_16FlashAttnFwdSm90INS1_25CollectiveMainloopFwdSm90ILi2EN4cute5tupleIJNS5_1CILi1EEES8_S8_EEENS6_IJNS7_ILi128EEENS7_ILi112EEENS7_ILi192EEEEEELi192ENS_10bfloat16_tEfNS_4arch4Sm90ELb1ELb0ELb1ELb1ELb0ELb0ELb0ELb1ELb1ELb0ELb0ELb0EEENS1_21CollectiveEpilogueFwdINS6_IJSA_SC_SB_EEES9_SE_SG_Li256ELb1ELb0ELb0ELb0EEENS1_36VarlenDynamicPersistentTileSchedulerILi128ELi112ELi256ELi32ELb0ELb0ELb1ELb1ELb1ELb1EEEEEEEEEvNT_6ParamsE --------------------------
	.section	.text._ZN7cutlass13device_kernelIN5flash11enable_sm90INS1_16FlashAttnFwdSm90INS1_25CollectiveMainloopFwdSm90ILi2EN4cute5tupleIJNS5_1CILi1EEES8_S8_EEENS6_IJNS7_ILi128EEENS7_ILi112EEENS7_ILi192EEEEEELi192ENS_10bfloat16_tEfNS_4arch4Sm90ELb1ELb0ELb1ELb1ELb0ELb0ELb0ELb1ELb1ELb0ELb0ELb0EEENS1_21CollectiveEpilogueFwdINS6_IJSA_SC_SB_EEES9_SE_SG_Li256ELb1ELb0ELb0ELb0EEENS1_36VarlenDynamicPersistentTileSchedulerILi128ELi112ELi256ELi32ELb0ELb0ELb1ELb1ELb1ELb1EEEEEEEEEvNT_6ParamsE,"ax",@progbits
	.align	128
.text._ZN7cutlass13device_kernelIN5flash11enable_sm90INS1_16FlashAttnFwdSm90INS1_25CollectiveMainloopFwdSm90ILi2EN4cute5tupleIJNS5_1CILi1EEES8_S8_EEENS6_IJNS7_ILi128EEENS7_ILi112EEENS7_ILi192EEEEEELi192ENS_10bfloat16_tEfNS_4arch4Sm90ELb1ELb0ELb1ELb1ELb0ELb0ELb0ELb1ELb1ELb0ELb0ELb0EEENS1_21CollectiveEpilogueFwdINS6_IJSA_SC_SB_EEES9_SE_SG_Li256ELb1ELb0ELb0ELb0EEENS1_36VarlenDynamicPersistentTileSchedulerILi128ELi112ELi256ELi32ELb0ELb0ELb1ELb1ELb1ELb1EEEEEEEEEvNT_6ParamsE:
        .type           _ZN7cutlass13device_kernelIN5flash11enable_sm90INS1_16FlashAttnFwdSm90INS1_25CollectiveMainloopFwdSm90ILi2EN4cute5tupleIJNS5_1CILi1EEES8_S8_EEENS6_IJNS7_ILi128EEENS7_ILi112EEENS7_ILi192EEEEEELi192ENS_10bfloat16_tEfNS_4arch4Sm90ELb1ELb0ELb1ELb1ELb0ELb0ELb0ELb1ELb1ELb0ELb0ELb0EEENS1_21CollectiveEpilogueFwdINS6_IJSA_SC_SB_EEES9_SE_SG_Li256ELb1ELb0ELb0ELb0EEENS1_36VarlenDynamicPersistentTileSchedulerILi128ELi112ELi256ELi32ELb0ELb0ELb1ELb1ELb1ELb1EEEEEEEEEvNT_6ParamsE,@function
        .size           _ZN7cutlass13device_kernelIN5flash11enable_sm90INS1_16FlashAttnFwdSm90INS1_25CollectiveMainloopFwdSm90ILi2EN4cute5tupleIJNS5_1CILi1EEES8_S8_EEENS6_IJNS7_ILi128EEENS7_ILi112EEENS7_ILi192EEEEEELi192ENS_10bfloat16_tEfNS_4arch4Sm90ELb1ELb0ELb1ELb1ELb0ELb0ELb0ELb1ELb1ELb0ELb0ELb0EEENS1_21CollectiveEpilogueFwdINS6_IJSA_SC_SB_EEES9_SE_SG_Li256ELb1ELb0ELb0ELb0EEENS1_36VarlenDynamicPersistentTileSchedulerILi128ELi112ELi256ELi32ELb0ELb0ELb1ELb1ELb1ELb1EEEEEEEEEvNT_6ParamsE,(.L_x_18 - _ZN7cutlass13device_kernelIN5flash11enable_sm90INS1_16FlashAttnFwdSm90INS1_25CollectiveMainloopFwdSm90ILi2EN4cute5tupleIJNS5_1CILi1EEES8_S8_EEENS6_IJNS7_ILi128EEENS7_ILi112EEENS7_ILi192EEEEEELi192ENS_10bfloat16_tEfNS_4arch4Sm90ELb1ELb0ELb1ELb1ELb0ELb0ELb0ELb1ELb1ELb0ELb0ELb0EEENS1_21CollectiveEpilogueFwdINS6_IJSA_SC_SB_EEES9_SE_SG_Li256ELb1ELb0ELb0ELb0EEENS1_36VarlenDynamicPersistentTileSchedulerILi128ELi112ELi256ELi32ELb0ELb0ELb1ELb1ELb1ELb1EEEEEEEEEvNT_6ParamsE)
        .other          _ZN7cutlass13device_kernelIN5flash11enable_sm90INS1_16FlashAttnFwdSm90INS1_25CollectiveMainloopFwdSm90ILi2EN4cute5tupleIJNS5_1CILi1EEES8_S8_EEENS6_IJNS7_ILi128EEENS7_ILi112EEENS7_ILi192EEEEEELi192ENS_10bfloat16_tEfNS_4arch4Sm90ELb1ELb0ELb1ELb1ELb0ELb0ELb0ELb1ELb1ELb0ELb0ELb0EEENS1_21CollectiveEpilogueFwdINS6_IJSA_SC_SB_EEES9_SE_SG_Li256ELb1ELb0ELb0ELb0EEENS1_36VarlenDynamicPersistentTileSchedulerILi128ELi112ELi256ELi32ELb0ELb0ELb1ELb1ELb1ELb1EEEEEEEEEvNT_6ParamsE,@"STO_CUDA_ENTRY STV_DEFAULT"
_ZN7cutlass13device_kernelIN5flash11enable_sm90INS1_16FlashAttnFwdSm90INS1_25CollectiveMainloopFwdSm90ILi2EN4cute5tupleIJNS5_1CILi1EEES8_S8_EEENS6_IJNS7_ILi128EEENS7_ILi112EEENS7_ILi192EEEEEELi192ENS_10bfloat16_tEfNS_4arch4Sm90ELb1ELb0ELb1ELb1ELb0ELb0ELb0ELb1ELb1ELb0ELb0ELb0EEENS1_21CollectiveEpilogueFwdINS6_IJSA_SC_SB_EEES9_SE_SG_Li256ELb1ELb0ELb0ELb0EEENS1_36VarlenDynamicPersistentTileSchedulerILi128ELi112ELi256ELi32ELb0ELb0ELb1ELb1ELb1ELb1EEEEEEEEEvNT_6ParamsE:
[----:B------:R-:W-:Y:S01]  /*0000*/  LDC R1, c[0x0][0x37c] ;  /* 0x0000df00ff017b82 */ /* 0x000fe20000000800 */
[----:B------:R-:W-:Y:S05]  /*0010*/  EXIT ;  /* 0x000000000000794d */ /* 0x000fea0003800000 */
.L_x_8:
        /* <DEDUP_REMOVED lines=14> */
.L_x_18:


//--------------------- .text._ZN7cutlass13device_kernelIN5flash11enable_sm90INS1_16FlashAttnFwdSm90INS1_25CollectiveMainloopFwdSm90ILi2EN4cute5tupleIJNS5_1CILi1EEES8_S8_EEENS6_IJNS7_ILi128EEENS7_ILi112EEENS7_ILi192EEEEEELi192ENS_10bfloat16_tEfNS_4arch4Sm90ELb1ELb0ELb1ELb1ELb0ELb1ELb0ELb1ELb1ELb0ELb0ELb0EEENS1_21CollectiveEpilogueFwdINS6_IJSA_SC_SB_EEES9_SE_SG_Li256ELb1ELb0ELb0ELb0EEENS1_36VarlenDynamicPersistentTileSchedulerILi128ELi112ELi256ELi32ELb0ELb0ELb1ELb1ELb1ELb1EEEEEEEEEvNT_6ParamsE --------------------------
	.section	.text._ZN7cutlass13device_kernelIN5flash11enable_sm90INS1_16FlashAttnFwdSm90INS1_25CollectiveMainloopFwdSm90ILi2EN4cute5tupleIJNS5_1CILi1EEES8_S8_EEENS6_IJNS7_ILi128EEENS7_ILi112EEENS7_ILi192EEEEEELi192ENS_10bfloat16_tEfNS_4arch4Sm90ELb1ELb0ELb1ELb1ELb0ELb1ELb0ELb1ELb1ELb0ELb0ELb0EEENS1_21CollectiveEpilogueFwdINS6_IJSA_SC_SB_EEES9_SE_SG_Li256ELb1ELb0ELb0ELb0EEENS1_36VarlenDynamicPersistentTileSchedulerILi128ELi112ELi256ELi32ELb0ELb0ELb1ELb1ELb1ELb1EEEEEEEEEvNT_6ParamsE,"ax",@progbits
	.align	128
.text._ZN7cutlass13device_kernelIN5flash11enable_sm90INS1_16FlashAttnFwdSm90INS1_25CollectiveMainloopFwdSm90ILi2EN4cute5tupleIJNS5_1CILi1EEES8_S8_EEENS6_IJNS7_ILi128EEENS7_ILi112EEENS7_ILi192EEEEEELi192ENS_10bfloat16_tEfNS_4arch4Sm90ELb1ELb0ELb1ELb1ELb0ELb1ELb0ELb1ELb1ELb0ELb0ELb0EEENS1_21CollectiveEpilogueFwdINS6_IJSA_SC_SB_EEES9_SE_SG_Li256ELb1ELb0ELb0ELb0EEENS1_36VarlenDynamicPersistentTileSchedulerILi128ELi112ELi256ELi32ELb0ELb0ELb1ELb1ELb1ELb1EEEEEEEEEvNT_6ParamsE:
        .type           _ZN7cutlass13device_kernelIN5flash11enable_sm90INS1_16FlashAttnFwdSm90INS1_25CollectiveMainloopFwdSm90ILi2EN4cute5tupleIJNS5_1CILi1EEES8_S8_EEENS6_IJNS7_ILi128EEENS7_ILi112EEENS7_ILi192EEEEEELi192ENS_10bfloat16_tEfNS_4arch4Sm90ELb1ELb0ELb1ELb1ELb0ELb1ELb0ELb1ELb1ELb0ELb0ELb0EEENS1_21CollectiveEpilogueFwdINS6_IJSA_SC_SB_EEES9_SE_SG_Li256ELb1ELb0ELb0ELb0EEENS1_36VarlenDynamicPersistentTileSchedulerILi128ELi112ELi256ELi32ELb0ELb0ELb1ELb1ELb1ELb1EEEEEEEEEvNT_6ParamsE,@function
        .size           _ZN7cutlass13device_kernelIN5flash11enable_sm90INS1_16FlashAttnFwdSm90INS1_25CollectiveMainloopFwdSm90ILi2EN4cute5tupleIJNS5_1CILi1EEES8_S8_EEENS6_IJNS7_ILi128EEENS7_ILi112EEENS7_ILi192EEEEEELi192ENS_10bfloat16_tEfNS_4arch4Sm90ELb1ELb0ELb1ELb1ELb0ELb1ELb0ELb1ELb1ELb0ELb0ELb0EEENS1_21CollectiveEpilogueFwdINS6_IJSA_SC_SB_EEES9_SE_SG_Li256ELb1ELb0ELb0ELb0EEENS1_36VarlenDynamicPersistentTileSchedulerILi128ELi112ELi256ELi32ELb0ELb0ELb1ELb1ELb1ELb1EEEEEEEEEvNT_6ParamsE,(.L_x_19 - _ZN7cutlass13device_kernelIN5flash11enable_sm90INS1_16FlashAttnFwdSm90INS1_25CollectiveMainloopFwdSm90ILi2EN4cute5tupleIJNS5_1CILi1EEES8_S8_EEENS6_IJNS7_ILi128EEENS7_ILi112EEENS7_ILi192EEEEEELi192ENS_10bfloat16_tEfNS_4arch4Sm90ELb1ELb0ELb1ELb1ELb0ELb1ELb0ELb1ELb1ELb0ELb0ELb0EEENS1_21CollectiveEpilogueFwdINS6_IJSA_SC_SB_EEES9_SE_SG_Li256ELb1ELb0ELb0ELb0EEENS1_36VarlenDynamicPersistentTileSchedulerILi128ELi112ELi256ELi32ELb0ELb0ELb1ELb1ELb1ELb1EEEEEEEEEvNT_6ParamsE)
        .other          _ZN7cutlass13device_kernelIN5flash11enable_sm90INS1_16FlashAttnFwdSm90INS1_25CollectiveMainloopFwdSm90ILi2EN4cute5tupleIJNS5_1CILi1EEES8_S8_EEENS6_IJNS7_ILi128EEENS7_ILi112EEENS7_ILi192EEEEEELi192ENS_10bfloat16_tEfNS_4arch4Sm90ELb1ELb0ELb1ELb1ELb0ELb1ELb0ELb1ELb1ELb0ELb0ELb0EEENS1_21CollectiveEpilogueFwdINS6_IJSA_SC_SB_EEES9_SE_SG_Li256ELb1ELb0ELb0ELb0EEENS1_36VarlenDynamicPersistentTileSchedulerILi128ELi112ELi256ELi32ELb0ELb0ELb1ELb1ELb1ELb1EEEEEEEEEvNT_6ParamsE,@"STO_CUDA_ENTRY STV_DEFAULT"
_ZN7cutlass13device_kernelIN5flash11enable_sm90INS1_16FlashAttnFwdSm90INS1_25CollectiveMainloopFwdSm90ILi2EN4cute5tupleIJNS5_1CILi1EEES8_S8_EEENS6_IJNS7_ILi128EEENS7_ILi112EEENS7_ILi192EEEEEELi192ENS_10bfloat16_tEfNS_4arch4Sm90ELb1ELb0ELb1ELb1ELb0ELb1ELb0ELb1ELb1ELb0ELb0ELb0EEENS1_21CollectiveEpilogueFwdINS6_IJSA_SC_SB_EEES9_SE_SG_Li256ELb1ELb0ELb0ELb0EEENS1_36VarlenDynamicPersistentTileSchedulerILi128ELi112ELi256ELi32ELb0ELb0ELb1ELb1ELb1ELb1EEEEEEEEEvNT_6ParamsE:
[----:B------:R-:W-:Y:S01]  /*0000*/  LDC R1, c[0x0][0x37c] ;  /* 0x0000df00ff017b82 */ /* 0x000fe20000000800 */
[----:B------:R-:W-:Y:S05]  /*0010*/  EXIT ;  /* 0x000000000000794d */ /* 0x000fea0003800000 */
.L_x_9:
        /* <DEDUP_REMOVED lines=14> */
.L_x_19:


//--------------------- .nv.shared.reserved.0     --------------------------
	.section	.nv.shared.reserved.0,"aw",@nobits
	.weak		__nv_reservedSMEM_offset_0_alias
	.size		__nv_reservedSMEM_offset_0_alias, 0, 64
	.other		__nv_reservedSMEM_offset_0_alias,@"STO_CUDA_RESERVED_SHARED STV_DEFAULT"
__nv_reservedSMEM_offset_0_alias:
	.zero		0
	.zero		64


//--------------------- .nv.global                --------------------------
	.section	.nv.global,"aw",@nobits
.nv.global:
	.type		_ZN74_INTERNAL_cf142809_38_flash_fwd_hdim192_bf16_softcap_sm90_cu_9d2915ae_31164cute1_E,@object
	.size		_ZN74_INTERNAL_cf142809_38_flash_fwd_hdim192_bf16_softcap_sm90_cu_9d2915ae_31164cute1_E,(_ZN74_INTERNAL_cf142809_38_flash_fwd_hdim192_bf16_softcap_sm90_cu_9d2915ae_31164cuda3std3__45__cpo6cbeginE - _ZN74_INTERNAL_cf142809_38_flash_fwd_hdim192_bf16_softcap_sm90_cu_9d2915ae_31164cute1_E)
_ZN74_INTERNAL_cf142809_38_flash_fwd_hdim192_bf16_softcap_sm90_cu_9d2915ae_31164cute1_E:
	.zero		1
	.type		_ZN74_INTERNAL_cf142809_38_flash_fwd_hdim192_bf16_softcap_sm90_cu_9d2915ae_31164cuda3std3__45__cpo6cbeginE,@object
	.size		_ZN74_INTERNAL_cf142809_38_flash_fwd_hdim192_bf16_softcap_sm90_cu_9d2915ae_31164cuda3std3__45__cpo6cbeginE,(_ZN74_INTERNAL_cf142809_38_flash_fwd_hdim192_bf16_softcap_sm90_cu_9d2915ae_31164cuda3std3__48in_placeE - _ZN74_INTERNAL_cf142809_38_flash_fwd_hdim192_bf16_softcap_sm90_cu_9d2915ae_31164cuda3std3__45__cpo6cbeginE)
_ZN74_INTERNAL_cf142809_38_flash_fwd_hdim192_bf16_softcap_sm90_cu_9d2915ae_31164cuda3std3__45__cpo6cbeginE:
	.zero		1
	.type		_ZN74_INTERNAL_cf142809_38_flash_fwd_hdim192_bf16_softcap_sm90_cu_9d2915ae_31164cuda3std3__48in_placeE,@object
	.size		_ZN74_INTERNAL_cf142809_38_flash_fwd_hdim192_bf16_softcap_sm90_cu_9d2915ae_31164cuda3std3__48in_placeE,(_ZN74_INTERNAL_cf142809_38_flash_fwd_hdim192_bf16_softcap_sm90_cu_9d2915ae_31164cuda3std6ranges3__45__cpo9iter_moveE - _ZN74_INTERNAL_cf142809_38_flash_fwd_hdim192_bf16_softcap_sm90_cu_9d2915ae_31164cuda3std3__48in_placeE)
_ZN74_INTERNAL_cf142809_38_flash_fwd_hdim192_bf16_softcap_sm90_cu_9d2915ae_31164cuda3std3__48in_placeE:
	.zero		1
	.type		_ZN74_INTERNAL_cf142809_38_flash_fwd_hdim192_bf16_softcap_sm90_cu_9d2915ae_31164cuda3std6ranges3__45__cpo9iter_moveE,@object
	.size		_ZN74_INTERNAL_cf142809_38_flash_fwd_hdim192_bf16_softcap_sm90_cu_9d2915ae_31164cuda3std6ranges3__45__cpo9iter_moveE,(_ZN74_INTERNAL_cf142809_38_flash_fwd_hdim192_bf16_softcap_sm90_cu_9d2915ae_31164cuda3std3__45__cpo5beginE - _ZN74_INTERNAL_cf142809_38_flash_fwd_hdim192_bf16_softcap_sm90_cu_9d2915ae_31164cuda3std6ranges3__45__cpo9iter_moveE)
_ZN74_INTERNAL_cf142809_38_flash_fwd_hdim192_bf16_softcap_sm90_cu_9d2915ae_31164cuda3std6ranges3__45__cpo9iter_moveE:
	.zero		1
	.type		_ZN74_INTERNAL_cf142809_38_flash_fwd_hdim192_bf16_softcap_sm90_cu_9d2915ae_31164cuda3std3__45__cpo5beginE,@object
	.size		_ZN74_INTERNAL_cf142809_38_flash_fwd_hdim192_bf16_softcap_sm90_cu_9d2915ae_31164cuda3std3__45__cpo5beginE,(_ZN74_INTERNAL_cf142809_38_flash_fwd_hdim192_bf16_softcap_sm90_cu_9d2915ae_31164cuda3std3__476_GLOBAL__N__cf142809_38_flash_fwd_hdim192_bf16_softcap_sm90_cu_9d2915ae_31166ignoreE - _ZN74_INTERNAL_cf142809_38_flash_fwd_hdim192_bf16_softcap_sm90_cu_9d2915ae_31164cuda3std3__45__cpo5beginE)
_ZN74_INTERNAL_cf142809_38_flash_fwd_hdim192_bf16_softcap_sm90_cu_9d2915ae_31164cuda3std3__45__cpo5beginE:
	.zero		1
	.type		_ZN74_INTERNAL_cf142809_38_flash_fwd_hdim192_bf16_softcap_sm90_cu_9d2915ae_31164cuda3std3__476_GLOBAL__N__cf142809_38_flash_fwd_hdim192_bf16_softcap_sm90_cu_9d2915ae_31166ignoreE,@object
	.size		_ZN74_INTERNAL_cf142809_38_flash_fwd_hdim192_bf16_softcap_sm90_cu_9d2915ae_31164cuda3std3__476_GLOBAL__N__cf142809_38_flash_fwd_hdim192_bf16_softcap_sm90_cu_9d2915ae_31166ignoreE,(_ZN74_INTERNAL_cf142809_38_flash_fwd_hdim192_bf16_softcap_sm90_cu_9d2915ae_31164cute7productE - _ZN74_INTERNAL_cf142809_38_flash_fwd_hdim192_bf16_softcap_sm90_cu_9d2915ae_31164cuda3std3__476_GLOBAL__N__cf142809_38_flash_fwd_hdim192_bf16_softcap_sm90_cu_9d2915ae_31166ignoreE)
_ZN74_INTERNAL_cf142809_38_flash_fwd_hdim192_bf16_softcap_sm90_cu_9d2915ae_31164cuda3std3__476_GLOBAL__N__cf142809_38_flash_fwd_hdim192_bf16_softcap_sm90_cu_9d2915ae_31166ignoreE:
	.zero		1
	.type		_ZN74_INTERNAL_cf142809_38_flash_fwd_hdim192_bf16_softcap_sm90_cu_9d2915ae_31164cute7productE,@object
	.size		_ZN74_INTERNAL_cf142809_38_flash_fwd_hdim192_bf16_softcap_sm90_cu_9d2915ae_31164cute7productE,(_ZN74_INTERNAL_cf142809_38_flash_fwd_hdim192_bf16_softcap_sm90_cu_9d2915ae_31164cuda3std3__45__cpo3endE - _ZN74_INTERNAL_cf142809_38_flash_fwd_hdim192_bf16_softcap_sm90_cu_9d2915ae_31164cute7productE)
_ZN74_INTERNAL_cf142809_38_flash_fwd_hdim192_bf16_softcap_sm90_cu_9d2915ae_31164cute7productE:
	.zero		1
	.type		_ZN74_INTERNAL_cf142809_38_flash_fwd_hdim192_bf16_softcap_sm90_cu_9d2915ae_31164cuda3std3__45__cpo3endE,@object
	.size		_ZN74_INTERNAL_cf142809_38_flash_fwd_hdim192_bf16_softcap_sm90_cu_9d2915ae_31164cuda3std3__45__cpo3endE,(_ZN74_INTERNAL_cf142809_38_flash_fwd_hdim192_bf16_softcap_sm90_cu_9d2915ae_31164cuda3std3__419piecewise_constructE - _ZN74_INTERNAL_cf142809_38_flash_fwd_hdim192_bf16_softcap_sm90_cu_9d2915ae_31164cuda3std3__45__cpo3endE)
_ZN74_INTERNAL_cf142809_38_flash_fwd_hdim192_bf16_softcap_sm90_cu_9d2915ae_31164cuda3std3__45__cpo3endE:
	.zero		1
	.type		_ZN74_INTERNAL_cf142809_38_flash_fwd_hdim192_bf16_softcap_sm90_cu_9d2915ae_31164cuda3std3__419piecewise_constructE,@object
	.size		_ZN74_INTERNAL_cf142809_38_flash_fwd_hdim192_bf16_softcap_sm90_cu_9d2915ae_31164cuda3std3__419piecewise_constructE,(_ZN74_INTERNAL_cf142809_38_flash_fwd_hdim192_bf16_softcap_sm90_cu_9d2915ae_31164cuda3std3__45__cpo4cendE - _ZN74_INTERNAL_cf142809_38_flash_fwd_hdim192_bf16_softcap_sm90_cu_9d2915ae_31164cuda3std3__419piecewise_constructE)
_ZN74_INTERNAL_cf142809_38_flash_fwd_hdim192_bf16_softcap_sm90_cu_9d2915ae_31164cuda3std3__419piecewise_constructE:
	.zero		1
	.type		_ZN74_INTERNAL_cf142809_38_flash_fwd_hdim192_bf16_softcap_sm90_cu_9d2915ae_31164cuda3std3__45__cpo4cendE,@object
	.size		_ZN74_INTERNAL_cf142809_38_flash_fwd_hdim192_bf16_softcap_sm90_cu_9d2915ae_31164cuda3std3__45__cpo4cendE,(_ZN74_INTERNAL_cf142809_38_flash_fwd_hdim192_bf16_softcap_sm90_cu_9d2915ae_31164cuda3std6ranges3__45__cpo4swapE - _ZN74_INTERNAL_cf142809_38_flash_fwd_hdim192_bf16_softcap_sm90_cu_9d2915ae_31164cuda3std3__45__cpo4cendE)
_ZN74_INTERNAL_cf142809_38_flash_fwd_hdim192_bf16_softcap_sm90_cu_9d2915ae_31164cuda3std3__45__cpo4cendE:
	.zero		1
	.type		_ZN74_INTERNAL_cf142809_38_flash_fwd_hdim192_bf16_softcap_sm90_cu_9d2915ae_31164cuda3std6ranges3__45__cpo4swapE,@object
	.size		_ZN74_INTERNAL_cf142809_38_flash_fwd_hdim192_bf16_softcap_sm90_cu_9d2915ae_31164cuda3std6ranges3__45__cpo4swapE,(.L_7 - _ZN74_INTERNAL_cf142809_38_flash_fwd_hdim192_bf16_softcap_sm90_cu_9d2915ae_31164cuda3std6ranges3__45__cpo4swapE)
_ZN74_INTERNAL_cf142809_38_flash_fwd_hdim192_bf16_softcap_sm90_cu_9d2915ae_31164cuda3std6ranges3__45__cpo4swapE:
	.zero		1
.L_7:


//--------------------- .nv.constant0._ZN7cutlass13device_kernelIN5flash11enable_sm90INS1_16FlashAttnFwdSm90INS1_25CollectiveMainloopFwdSm90ILi2EN4cute5tupleIJNS5_1CILi1EEES8_S8_EEENS6_IJNS7_ILi128EEENS7_ILi112EEENS7_ILi192EEEEEELi192ENS_10bfloat16_tEfNS_4arch4Sm90ELb0ELb0ELb1ELb0ELb0ELb0ELb0ELb1ELb1ELb0ELb0ELb0EEENS1_21CollectiveEpilogueFwdINS6_IJSA_SC_SB_EEES9_SE_SG_Li256ELb0ELb0ELb0ELb0EEENS1_29StaticPersistentTileSchedulerILb0EEEEEEEEEvNT_6ParamsE --------------------------
	.section	.nv.constant0._ZN7cutlass13device_kernelIN5flash11enable_sm90INS1_16FlashAttnFwdSm90INS1_25CollectiveMainloopFwdSm90ILi2EN4cute5tupleIJNS5_1CILi1EEES8_S8_EEENS6_IJNS7_ILi128EEENS7_ILi112EEENS7_ILi192EEEEEELi192ENS_10bfloat16_tEfNS_4arch4Sm90ELb0ELb0ELb1ELb0ELb0ELb0ELb0ELb1ELb1ELb0ELb0ELb0EEENS1_21CollectiveEpilogueFwdINS6_IJSA_SC_SB_EEES9_SE_SG_Li256ELb0ELb0ELb0ELb0EEENS1_29StaticPersistentTileSchedulerILb0EEEEEEEEEvNT_6ParamsE,"a",@progbits
	.sectionflags	@""
	.align	4
.nv.constant0._ZN7cutlass13device_kernelIN5flash11enable_sm90INS1_16FlashAttnFwdSm90INS1_25CollectiveMainloopFwdSm90ILi2EN4cute5tupleIJNS5_1CILi1EEES8_S8_EEENS6_IJNS7_ILi128EEENS7_ILi112EEENS7_ILi192EEEEEELi192ENS_10bfloat16_tEfNS_4arch4Sm90ELb0ELb0ELb1ELb0ELb0ELb0ELb0ELb1ELb1ELb0ELb0ELb0EEENS1_21CollectiveEpilogueFwdINS6_IJSA_SC_SB_EEES9_SE_SG_Li256ELb0ELb0ELb0ELb0EEENS1_29StaticPersistentTileSchedulerILb0EEEEEEEEEvNT_6ParamsE:
	.zero		3840


//--------------------- .nv.constant0._ZN7cutlass13device_kernelIN5flash11enable_sm90INS1_16FlashAttnFwdSm90INS1_25CollectiveMainloopFwdSm90ILi2EN4cute5tupleIJNS5_1CILi2EEENS7_ILi1EEES9_EEENS6_IJNS7_ILi128EEENS7_ILi112EEENS7_ILi192EEEEEELi192ENS_10bfloat16_tEfNS_4arch4Sm90ELb0ELb0ELb1ELb0ELb0ELb0ELb0ELb1ELb1ELb0ELb0ELb0EEENS1_21CollectiveEpilogueFwdINS6_IJSB_SD_SC_EEESA_SF_SH_Li256ELb0ELb0ELb0ELb0EEENS1_29StaticPersistentTileSchedulerILb0EEEEEEEEEvNT_6ParamsE --------------------------
	.section	.nv.constant0._ZN7cutlass13device_kernelIN5flash11enable_sm90INS1_16FlashAttnFwdSm90INS1_25CollectiveMainloopFwdSm90ILi2EN4cute5tupleIJNS5_1CILi2EEENS7_ILi1EEES9_EEENS6_IJNS7_ILi128EEENS7_ILi112EEENS7_ILi192EEEEEELi192ENS_10bfloat16_tEfNS_4arch4Sm90ELb0ELb0ELb1ELb0ELb0ELb0ELb0ELb1ELb1ELb0ELb0ELb0EEENS1_21CollectiveEpilogueFwdINS6_IJSB_SD_SC_EEESA_SF_SH_Li256ELb0ELb0ELb0ELb0EEENS1_29StaticPersistentTileSchedulerILb0EEEEEEEEEvNT_6ParamsE,"a",@progbits
	.sectionflags	@""
	.align	4
.nv.constant0._ZN7cutlass13device_kernelIN5flash11enable_sm90INS1_16FlashAttnFwdSm90INS1_25CollectiveMainloopFwdSm90ILi2EN4cute5tupleIJNS5_1CILi2EEENS7_ILi1EEES9_EEENS6_IJNS7_ILi128EEENS7_ILi112EEENS7_ILi192EEEEEELi192ENS_10bfloat16_tEfNS_4arch4Sm90ELb0ELb0ELb1ELb0ELb0ELb0ELb0ELb1ELb1ELb0ELb0ELb0EEENS1_21CollectiveEpilogueFwdINS6_IJSB_SD_SC_EEESA_SF_SH_Li256ELb0ELb0ELb0ELb0EEENS1_29StaticPersistentTileSchedulerILb0EEEEEEEEEvNT_6ParamsE:
	.zero		3840


//--------------------- .nv.constant0._ZN7cutlass13device_kernelIN5flash11enable_sm90INS1_16FlashAttnFwdSm90INS1_25CollectiveMainloopFwdSm90ILi2EN4cute5tupleIJNS5_1CILi1EEES8_S8_EEENS6_IJNS7_ILi128EEENS7_ILi112EEENS7_ILi192EEEEEELi192ENS_10bfloat16_tEfNS_4arch4Sm90ELb0ELb0ELb1ELb1ELb0ELb0ELb0ELb1ELb1ELb0ELb0ELb0EEENS1_21CollectiveEpilogueFwdINS6_IJSA_SC_SB_EEES9_SE_SG_Li256ELb1ELb0ELb0ELb0EEENS1_36VarlenDynamicPersistentTileSchedulerILi128ELi112ELi256ELi32ELb0ELb0ELb1ELb0ELb1ELb1EEEEEEEEEvNT_6ParamsE --------------------------
	.section	.nv.constant0._ZN7cutlass13device_kernelIN5flash11enable_sm90INS1_16FlashAttnFwdSm90INS1_25CollectiveMainloopFwdSm90ILi2EN4cute5tupleIJNS5_1CILi1EEES8_S8_EEENS6_IJNS7_ILi128EEENS7_ILi112EEENS7_ILi192EEEEEELi192ENS_10bfloat16_tEfNS_4arch4Sm90ELb0ELb0ELb1ELb1ELb0ELb0ELb0ELb1ELb1ELb0ELb0ELb0EEENS1_21CollectiveEpilogueFwdINS6_IJSA_SC_SB_EEES9_SE_SG_Li256ELb1ELb0ELb0ELb0EEENS1_36VarlenDynamicPersistentTileSchedulerILi128ELi112ELi256ELi32ELb0ELb0ELb1ELb0ELb1ELb1EEEEEEEEEvNT_6ParamsE,"a",@progbits
	.sectionflags	@""
	.align	4
.nv.constant0._ZN7cutlass13device_kernelIN5flash11enable_sm90INS1_16FlashAttnFwdSm90INS1_25CollectiveMainloopFwdSm90ILi2EN4cute5tupleIJNS5_1CILi1EEES8_S8_EEENS6_IJNS7_ILi128EEENS7_ILi112EEENS7_ILi192EEEEEELi192ENS_10bfloat16_tEfNS_4arch4Sm90ELb0ELb0ELb1ELb1ELb0ELb0ELb0ELb1ELb1ELb0ELb0ELb0EEENS1_21CollectiveEpilogueFwdINS6_IJSA_SC_SB_EEES9_SE_SG_Li256ELb1ELb0ELb0ELb0EEENS1_36VarlenDynamicPersistentTileSchedulerILi128ELi112ELi256ELi32ELb0ELb0ELb1ELb0ELb1ELb1EEEEEEEEEvNT_6ParamsE:
	.zero		3456


//--------------------- .nv.constant0._ZN7cutlass13device_kernelIN5flash11enable_sm90INS1_16FlashAttnFwdSm90INS1_25CollectiveMainloopFwdSm90ILi2EN4cute5tupleIJNS5_1CILi1EEES8_S8_EEENS6_IJNS7_ILi128EEENS7_ILi112EEENS7_ILi192EEEEEELi192ENS_10bfloat16_tEfNS_4arch4Sm90ELb0ELb0ELb1ELb1ELb0ELb1ELb0ELb1ELb1ELb0ELb0ELb0EEENS1_21CollectiveEpilogueFwdINS6_IJSA_SC_SB_EEES9_SE_SG_Li256ELb1ELb0ELb0ELb0EEENS1_36VarlenDynamicPersistentTileSchedulerILi128ELi112ELi256ELi32ELb0ELb0ELb1ELb0ELb1ELb1EEEEEEEEEvNT_6ParamsE --------------------------
	.section	.nv.constant0._ZN7cutlass13device_kernelIN5flash11enable_sm90INS1_16FlashAttnFwdSm90INS1_25CollectiveMainloopFwdSm90ILi2EN4cute5tupleIJNS5_1CILi1EEES8_S8_EEENS6_IJNS7_ILi128EEENS7_ILi112EEENS7_ILi192EEEEEELi192ENS_10bfloat16_tEfNS_4arch4Sm90ELb0ELb0ELb1ELb1ELb0ELb1ELb0ELb1ELb1ELb0ELb0ELb0EEENS1_21CollectiveEpilogueFwdINS6_IJSA_SC_SB_EEES9_SE_SG_Li256ELb1ELb0ELb0ELb0EEENS1_36VarlenDynamicPersistentTileSchedulerILi128ELi112ELi256ELi32ELb0ELb0ELb1ELb0ELb1ELb1EEEEEEEEEvNT_6ParamsE,"a",@progbits
	.sectionflags	@""
	.align	4
.nv.constant0._ZN7cutlass13device_kernelIN5flash11enable_sm90INS1_16FlashAttnFwdSm90INS1_25CollectiveMainloopFwdSm90ILi2EN4cute5tupleIJNS5_1CILi1EEES8_S8_EEENS6_IJNS7_ILi128EEENS7_ILi112EEENS7_ILi192EEEEEELi192ENS_10bfloat16_tEfNS_4arch4Sm90ELb0ELb0ELb1ELb1ELb0ELb1ELb0ELb1ELb1ELb0ELb0ELb0EEENS1_21CollectiveEpilogueFwdINS6_IJSA_SC_SB_EEES9_SE_SG_Li256ELb1ELb0ELb0ELb0EEENS1_36VarlenDynamicPersistentTileSchedulerILi128ELi112ELi256ELi32ELb0ELb0ELb1ELb0ELb1ELb1EEEEEEEEEvNT_6ParamsE:
	.zero		3456


//--------------------- .nv.constant0._ZN7cutlass13device_kernelIN5flash11enable_sm90INS1_16FlashAttnFwdSm90INS1_25CollectiveMainloopFwdSm90ILi2EN4cute5tupleIJNS5_1CILi1EEES8_S8_EEENS6_IJNS7_ILi128EEENS7_ILi96EEENS7_ILi192EEEEEELi192ENS_10bfloat16_tEfNS_4arch4Sm90ELb0ELb1ELb1ELb0ELb0ELb0ELb0ELb1ELb1ELb0ELb0ELb0EEENS1_21CollectiveEpilogueFwdINS6_IJSA_SC_SB_EEES9_SE_SG_Li256ELb0ELb0ELb0ELb0EEENS1_30DynamicPersistentTileSchedulerILi256ELi32ELb0ELb0ELb1EEEEEEEEEvNT_6ParamsE --------------------------
	.section	.nv.constant0._ZN7cutlass13device_kernelIN5flash11enable_sm90INS1_16FlashAttnFwdSm90INS1_25CollectiveMainloopFwdSm90ILi2EN4cute5tupleIJNS5_1CILi1EEES8_S8_EEENS6_IJNS7_ILi128EEENS7_ILi96EEENS7_ILi192EEEEEELi192ENS_10bfloat16_tEfNS_4arch4Sm90ELb0ELb1ELb1ELb0ELb0ELb0ELb0ELb1ELb1ELb0ELb0ELb0EEENS1_21CollectiveEpilogueFwdINS6_IJSA_SC_SB_EEES9_SE_SG_Li256ELb0ELb0ELb0ELb0EEENS1_30DynamicPersistentTileSchedulerILi256ELi32ELb0ELb0ELb1EEEEEEEEEvNT_6ParamsE,"a",@progbits
	.sectionflags	@""
	.align	4
.nv.constant0._ZN7cutlass13device_kernelIN5flash11enable_sm90INS1_16FlashAttnFwdSm90INS1_25CollectiveMainloopFwdSm90ILi2EN4cute5tupleIJNS5_1CILi1EEES8_S8_EEENS6_IJNS7_ILi128EEENS7_ILi96EEENS7_ILi192EEEEEELi192ENS_10bfloat16_tEfNS_4arch4Sm90ELb0ELb1ELb1ELb0ELb0ELb0ELb0ELb1ELb1ELb0ELb0ELb0EEENS1_21CollectiveEpilogueFwdINS6_IJSA_SC_SB_EEES9_SE_SG_Li256ELb0ELb0ELb0ELb0EEENS1_30DynamicPersistentTileSchedulerILi256ELi32ELb0ELb0ELb1EEEEEEEEEvNT_6ParamsE:
	.zero		3840


//--------------------- .nv.constant0._ZN7cutlass13device_kernelIN5flash11enable_sm90INS1_16FlashAttnFwdSm90INS1_25CollectiveMainloopFwdSm90ILi2EN4cute5tupleIJNS5_1CILi1EEES8_S8_EEENS6_IJNS7_ILi128EEENS7_ILi96EEENS7_ILi192EEEEEELi192ENS_10bfloat16_tEfNS_4arch4Sm90ELb0ELb1ELb1ELb1ELb0ELb0ELb0ELb1ELb1ELb0ELb0ELb0EEENS1_21CollectiveEpilogueFwdINS6_IJSA_SC_SB_EEES9_SE_SG_Li256ELb1ELb0ELb0ELb0EEENS1_36VarlenDynamicPersistentTileSchedulerILi128ELi96ELi256ELi32ELb0ELb0ELb1ELb1ELb0ELb1EEEEEEEEEvNT_6ParamsE --------------------------
	.section	.nv.constant0._ZN7cutlass13device_kernelIN5flash11enable_sm90INS1_16FlashAttnFwdSm90INS1_25CollectiveMainloopFwdSm90ILi2EN4cute5tupleIJNS5_1CILi1EEES8_S8_EEENS6_IJNS7_ILi128EEENS7_ILi96EEENS7_ILi192EEEEEELi192ENS_10bfloat16_tEfNS_4arch4Sm90ELb0ELb1ELb1ELb1ELb0ELb0ELb0ELb1ELb1ELb0ELb0ELb0EEENS1_21CollectiveEpilogueFwdINS6_IJSA_SC_SB_EEES9_SE_SG_Li256ELb1ELb0ELb0ELb0EEENS1_36VarlenDynamicPersistentTileSchedulerILi128ELi96ELi256ELi32ELb0ELb0ELb1ELb1ELb0ELb1EEEEEEEEEvNT_6ParamsE,"a",@progbits
	.sectionflags	@""
	.align	4
.nv.constant0._ZN7cutlass13device_kernelIN5flash11enable_sm90INS1_16FlashAttnFwdSm90INS1_25CollectiveMainloopFwdSm90ILi2EN4cute5tupleIJNS5_1CILi1EEES8_S8_EEENS6_IJNS7_ILi128EEENS7_ILi96EEENS7_ILi192EEEEEELi192ENS_10bfloat16_tEfNS_4arch4Sm90ELb0ELb1ELb1ELb1ELb0ELb0ELb0ELb1ELb1ELb0ELb0ELb0EEENS1_21CollectiveEpilogueFwdINS6_IJSA_SC_SB_EEES9_SE_SG_Li256ELb1ELb0ELb0ELb0EEENS1_36VarlenDynamicPersistentTileSchedulerILi128ELi96ELi256ELi32ELb0ELb0ELb1ELb1ELb0ELb1EEEEEEEEEvNT_6ParamsE:
	.zero		3456


//--------------------- .nv.constant0._ZN7cutlass13device_kernelIN5flash11enable_sm90INS1_16FlashAttnFwdSm90INS1_25CollectiveMainloopFwdSm90ILi2EN4cute5tupleIJNS5_1CILi1EEES8_S8_EEENS6_IJNS7_ILi128EEENS7_ILi96EEENS7_ILi192EEEEEELi192ENS_10bfloat16_tEfNS_4arch4Sm90ELb0ELb1ELb1ELb1ELb0ELb1ELb0ELb1ELb1ELb0ELb0ELb0EEENS1_21CollectiveEpilogueFwdINS6_IJSA_SC_SB_EEES9_SE_SG_Li256ELb1ELb0ELb0ELb0EEENS1_36VarlenDynamicPersistentTileSchedulerILi128ELi96ELi256ELi32ELb0ELb0ELb1ELb1ELb0ELb1EEEEEEEEEvNT_6ParamsE --------------------------
	.section	.nv.constant0._ZN7cutlass13device_kernelIN5flash11enable_sm90INS1_16FlashAttnFwdSm90INS1_25CollectiveMainloopFwdSm90ILi2EN4cute5tupleIJNS5_1CILi1EEES8_S8_EEENS6_IJNS7_ILi128EEENS7_ILi96EEENS7_ILi192EEEEEELi192ENS_10bfloat16_tEfNS_4arch4Sm90ELb0ELb1ELb1ELb1ELb0ELb1ELb0ELb1ELb1ELb0ELb0ELb0EEENS1_21CollectiveEpilogueFwdINS6_IJSA_SC_SB_EEES9_SE_SG_Li256ELb1ELb0ELb0ELb0EEENS1_36VarlenDynamicPersistentTileSchedulerILi128ELi96ELi256ELi32ELb0ELb0ELb1ELb1ELb0ELb1EEEEEEEEEvNT_6ParamsE,"a",@progbits
	.sectionflags	@""
	.align	4
.nv.constant0._ZN7cutlass13device_kernelIN5flash11enable_sm90INS1_16FlashAttnFwdSm90INS1_25CollectiveMainloopFwdSm90ILi2EN4cute5tupleIJNS5_1CILi1EEES8_S8_EEENS6_IJNS7_ILi128EEENS7_ILi96EEENS7_ILi192EEEEEELi192ENS_10bfloat16_tEfNS_4arch4Sm90ELb0ELb1ELb1ELb1ELb0ELb1ELb0ELb1ELb1ELb0ELb0ELb0EEENS1_21CollectiveEpilogueFwdINS6_IJSA_SC_SB_EEES9_SE_SG_Li256ELb1ELb0ELb0ELb0EEENS1_36VarlenDynamicPersistentTileSchedulerILi128ELi96ELi256ELi32ELb0ELb0ELb1ELb1ELb0ELb1EEEEEEEEEvNT_6ParamsE:
	.zero		3456


//--------------------- .nv.constant0._ZN7cutlass13device_kernelIN5flash11enable_sm90INS1_16FlashAttnFwdSm90INS1_25CollectiveMainloopFwdSm90ILi2EN4cute5tupleIJNS5_1CILi1EEES8_S8_EEENS6_IJNS7_ILi128EEENS7_ILi112EEENS7_ILi192EEEEEELi192ENS_10bfloat16_tEfNS_4arch4Sm90ELb1ELb0ELb1ELb0ELb0ELb0ELb0ELb1ELb1ELb0ELb0ELb0EEENS1_21CollectiveEpilogueFwdINS6_IJSA_SC_SB_EEES9_SE_SG_Li256ELb0ELb0ELb0ELb0EEENS1_30DynamicPersistentTileSchedulerILi256ELi32ELb0ELb0ELb1EEEEEEEEEvNT_6ParamsE --------------------------
	.section	.nv.constant0._ZN7cutlass13device_kernelIN5flash11enable_sm90INS1_16FlashAttnFwdSm90INS1_25CollectiveMainloopFwdSm90ILi2EN4cute5tupleIJNS5_1CILi1EEES8_S8_EEENS6_IJNS7_ILi128EEENS7_ILi112EEENS7_ILi192EEEEEELi192ENS_10bfloat16_tEfNS_4arch4Sm90ELb1ELb0ELb1ELb0ELb0ELb0ELb0ELb1ELb1ELb0ELb0ELb0EEENS1_21CollectiveEpilogueFwdINS6_IJSA_SC_SB_EEES9_SE_SG_Li256ELb0ELb0ELb0ELb0EEENS1_30DynamicPersistentTileSchedulerILi256ELi32ELb0ELb0ELb1EEEEEEEEEvNT_6ParamsE,"a",@progbits
	.sectionflags	@""
	.align	4
.nv.constant0._ZN7cutlass13device_kernelIN5flash11enable_sm90INS1_16FlashAttnFwdSm90INS1_25CollectiveMainloopFwdSm90ILi2EN4cute5tupleIJNS5_1CILi1EEES8_S8_EEENS6_IJNS7_ILi128EEENS7_ILi112EEENS7_ILi192EEEEEELi192ENS_10bfloat16_tEfNS_4arch4Sm90ELb1ELb0ELb1ELb0ELb0ELb0ELb0ELb1ELb1ELb0ELb0ELb0EEENS1_21CollectiveEpilogueFwdINS6_IJSA_SC_SB_EEES9_SE_SG_Li256ELb0ELb0ELb0ELb0EEENS1_30DynamicPersistentTileSchedulerILi256ELi32ELb0ELb0ELb1EEEEEEEEEvNT_6ParamsE:
	.zero		3840


//--------------------- .nv.constant0._ZN7cutlass13device_kernelIN5flash11enable_sm90INS1_16FlashAttnFwdSm90INS1_25CollectiveMainloopFwdSm90ILi2EN4cute5tupleIJNS5_1CILi1EEES8_S8_EEENS6_IJNS7_ILi128EEENS7_ILi112EEENS7_ILi192EEEEEELi192ENS_10bfloat16_tEfNS_4arch4Sm90ELb1ELb0ELb1ELb1ELb0ELb0ELb0ELb1ELb1ELb0ELb0ELb0EEENS1_21CollectiveEpilogueFwdINS6_IJSA_SC_SB_EEES9_SE_SG_Li256ELb1ELb0ELb0ELb0EEENS1_36VarlenDynamicPersistentTileSchedulerILi128ELi112ELi256ELi32ELb0ELb0ELb1ELb1ELb1ELb1EEEEEEEEEvNT_6ParamsE --------------------------
	.section	.nv.constant0._ZN7cutlass13device_kernelIN5flash11enable_sm90INS1_16FlashAttnFwdSm90INS1_25CollectiveMainloopFwdSm90ILi2EN4cute5tupleIJNS5_1CILi1EEES8_S8_EEENS6_IJNS7_ILi128EEENS7_ILi112EEENS7_ILi192EEEEEELi192ENS_10bfloat16_tEfNS_4arch4Sm90ELb1ELb0ELb1ELb1ELb0ELb0ELb0ELb1ELb1ELb0ELb0ELb0EEENS1_21CollectiveEpilogueFwdINS6_IJSA_SC_SB_EEES9_SE_SG_Li256ELb1ELb0ELb0ELb0EEENS1_36VarlenDynamicPersistentTileSchedulerILi128ELi112ELi256ELi32ELb0ELb0ELb1ELb1ELb1ELb1EEEEEEEEEvNT_6ParamsE,"a",@progbits
	.sectionflags	@""
	.align	4
.nv.constant0._ZN7cutlass13device_kernelIN5flash11enable_sm90INS1_16FlashAttnFwdSm90INS1_25CollectiveMainloopFwdSm90ILi2EN4cute5tupleIJNS5_1CILi1EEES8_S8_EEENS6_IJNS7_ILi128EEENS7_ILi112EEENS7_ILi192EEEEEELi192ENS_10bfloat16_tEfNS_4arch4Sm90ELb1ELb0ELb1ELb1ELb0ELb0ELb0ELb1ELb1ELb0ELb0ELb0EEENS1_21CollectiveEpilogueFwdINS6_IJSA_SC_SB_EEES9_SE_SG_Li256ELb1ELb0ELb0ELb0EEENS1_36VarlenDynamicPersistentTileSchedulerILi128ELi112ELi256ELi32ELb0ELb0ELb1ELb1ELb1ELb1EEEEEEEEEvNT_6ParamsE:
	.zero		3456


//--------------------- .nv.constant0._ZN7cutlass13device_kernelIN5flash11enable_sm90INS1_16FlashAttnFwdSm90INS1_25CollectiveMainloopFwdSm90ILi2EN4cute5tupleIJNS5_1CILi1EEES8_S8_EEENS6_IJNS7_ILi128EEENS7_ILi112EEENS7_ILi192EEEEEELi192ENS_10bfloat16_tEfNS_4arch4Sm90ELb1ELb0ELb1ELb1ELb0ELb1ELb0ELb1ELb1ELb0ELb0ELb0EEENS1_21CollectiveEpilogueFwdINS6_IJSA_SC_SB_EEES9_SE_SG_Li256ELb1ELb0ELb0ELb0EEENS1_36VarlenDynamicPersistentTileSchedulerILi128ELi112ELi256ELi32ELb0ELb0ELb1ELb1ELb1ELb1EEEEEEEEEvNT_6ParamsE --------------------------
	.section	.nv.constant0._ZN7cutlass13device_kernelIN5flash11enable_sm90INS1_16FlashAttnFwdSm90INS1_25CollectiveMainloopFwdSm90ILi2EN4cute5tupleIJNS5_1CILi1EEES8_S8_EEENS6_IJNS7_ILi128EEENS7_ILi112EEENS7_ILi192EEEEEELi192ENS_10bfloat16_tEfNS_4arch4Sm90ELb1ELb0ELb1ELb1ELb0ELb1ELb0ELb1ELb1ELb0ELb0ELb0EEENS1_21CollectiveEpilogueFwdINS6_IJSA_SC_SB_EEES9_SE_SG_Li256ELb1ELb0ELb0ELb0EEENS1_36VarlenDynamicPersistentTileSchedulerILi128ELi112ELi256ELi32ELb0ELb0ELb1ELb1ELb1ELb1EEEEEEEEEvNT_6ParamsE,"a",@progbits
	.sectionflags	@""
	.align	4
.nv.constant0._ZN7cutlass13device_kernelIN5flash11enable_sm90INS1_16FlashAttnFwdSm90INS1_25CollectiveMainloopFwdSm90ILi2EN4cute5tupleIJNS5_1CILi1EEES8_S8_EEENS6_IJNS7_ILi128EEENS7_ILi112EEENS7_ILi192EEEEEELi192ENS_10bfloat16_tEfNS_4arch4Sm90ELb1ELb0ELb1ELb1ELb0ELb1ELb0ELb1ELb1ELb0ELb0ELb0EEENS1_21CollectiveEpilogueFwdINS6_IJSA_SC_SB_EEES9_SE_SG_Li256ELb1ELb0ELb0ELb0EEENS1_36VarlenDynamicPersistentTileSchedulerILi128ELi112ELi256ELi32ELb0ELb0ELb1ELb1ELb1ELb1EEEEEEEEEvNT_6ParamsE:
	.zero		3456


//--------------------- SYMBOLS --------------------------

	.type		.nv.reservedSmem.offset0,@object
	.size		.nv.reservedSmem.offset0,0x4
